	.target	sm_100a

	.elftype	@"ET_EXEC"


//--------------------- .note.nv.tkinfo           --------------------------
	.section	.note.nv.tkinfo,"",@"SHT_NOTE"
	.sectionflags	@"SHF_NOTE_NV_TKINFO"
	.tkinfo
        /*0018*/ 	.word	0x00000002
        /*0030*/ 	.string	""
        /*0030*/ 	.string	"ptxas"
        /*0030*/ 	.string	"Cuda compilation tools, release 13.0, V13.0.88"
        /*0030*/ 	.string	"Build cuda_13.0.r13.0/compiler.36424714_0"
        /*0030*/ 	.string	"-arch sm_100a -m 64 "



//--------------------- .note.nv.cuinfo           --------------------------
	.section	.note.nv.cuinfo,"",@"SHT_NOTE"
	.sectionflags	@"SHF_NOTE_NV_CUINFO"
        /*0018*/ 	.short	0x0002
        /*001a*/ 	.short	0x0064
        /*001c*/ 	.short	0x0082
	.zero		2


//--------------------- .nv.info                  --------------------------
	.section	.nv.info,"",@"SHT_CUDA_INFO"
	.align	4


	//----- nvinfo : EIATTR_REGCOUNT
	.align		4
        /*0000*/ 	.byte	0x04, 0x2f
        /*0002*/ 	.short	(.L_19 - .L_18)
	.align		4
.L_18:
        /*0004*/ 	.word	index@(_ZN7cutlass13device_kernelINS_4gemm6kernel13GemmUniversalIN4cute5tupleIJiiiiEEENS1_10collective13CollectiveMmaINS1_35MainloopSm100TmaUmmaWarpSpecializedILi4ELi2ELi4ENS5_IJNS4_1CILi1EEESB_SB_EEEEENS5_IJNSA_ILi64EEENSA_ILi128EEESF_EEENS_10bfloat16_tENS5_IJlSB_lEEESH_SI_NS4_8TiledMMAINS4_8MMA_AtomIJNS4_20SM100_MMA_F16BF16_SSISH_SH_fLi64ELi128ELNS4_4UMMA5MajorE0ELSN_0ELNSM_7ScaleInE0ELSO_0EEEEEENS4_6LayoutISC_NS5_IJNSA_ILi0EEESS_SS_EEEEENS5_IJNS4_10UnderscoreESV_SV_EEEEENS4_13SM90_TMA_LOADENS4_14ComposedLayoutINS4_7SwizzleILi3ELi4ELi3EEENS4_18smem_ptr_flag_bitsILi16EEENSR_INS5_IJNSA_ILi8EEESE_EEENS5_IJSE_SB_EEEEEEEvNS4_8identityESY_S18_vS19_EENS_8epilogue10collective18CollectiveEpilogueINS1B_23Sm100TmaWarpSpecializedILi4ELi2ELi16ELb1ELb0EEEJSG_NS5_IJNSR_ISE_SB_EENSR_INSA_ILi32EEESB_EEEEESH_SI_SH_SI_NS1B_6fusion15FusionCallbacksIS1F_NS1K_17LinearCombinationISH_fSH_fLNS_15FloatRoundStyleE2EEESG_S1J_JEEENS4_5SM1004TMEM4LOAD26SM100_TMEM_LOAD_16dp256b4xESY_NSZ_INS10_ILi2ELi4ELi3EEES13_NSR_INS5_IJS14_S1H_EEENS5_IJS1H_SB_EEEEEEENS4_17SM75_U32x4_LDSM_NENS4_14SM90_TMA_STOREES1Y_NS4_17SM90_U32x4_STSM_NENS4_39AutoVectorizingCopyWithAssumedAlignmentILi128EEEEEEvvEEEEvNT_6ParamsE)
        /*0008*/ 	.word	0x0000005b


	//----- nvinfo : EIATTR_FRAME_SIZE
	.align		4
.L_19:
        /*000c*/ 	.byte	0x04, 0x11
        /*000e*/ 	.short	(.L_21 - .L_20)
	.align		4
.L_20:
        /*0010*/ 	.word	index@($__internal_2_$__cuda_sm10x_tcgen05_guardrail_trap_unallocated_columns_being_dealloced)
        /*0014*/ 	.word	0x00000000


	//----- nvinfo : EIATTR_FRAME_SIZE
	.align		4
.L_21:
        /*0018*/ 	.byte	0x04, 0x11
        /*001a*/ 	.short	(.L_23 - .L_22)
	.align		4
.L_22:
        /*001c*/ 	.word	index@($__internal_1_$__cuda_sm10x_tcgen05_guardrail_trap_phase_invalid_during_alloc)
        /*0020*/ 	.word	0x00000000


	//----- nvinfo : EIATTR_FRAME_SIZE
	.align		4
.L_23:
        /*0024*/ 	.byte	0x04, 0x11
        /*0026*/ 	.short	(.L_25 - .L_24)
	.align		4
.L_24:
        /*0028*/ 	.word	index@($__internal_0_$__cuda_sm10x_tcgen05_guardrail_trap_col_being_dealloced_not_returned_by_alloc)
        /*002c*/ 	.word	0x00000000


	//----- nvinfo : EIATTR_FRAME_SIZE
	.align		4
.L_25:
        /*0030*/ 	.byte	0x04, 0x11
        /*0032*/ 	.short	(.L_27 - .L_26)
	.align		4
.L_26:
        /*0034*/ 	.word	index@(_ZN7cutlass13device_kernelINS_4gemm6kernel13GemmUniversalIN4cute5tupleIJiiiiEEENS1_10collective13CollectiveMmaINS1_35MainloopSm100TmaUmmaWarpSpecializedILi4ELi2ELi4ENS5_IJNS4_1CILi1EEESB_SB_EEEEENS5_IJNSA_ILi64EEENSA_ILi128EEESF_EEENS_10bfloat16_tENS5_IJlSB_lEEESH_SI_NS4_8TiledMMAINS4_8MMA_AtomIJNS4_20SM100_MMA_F16BF16_SSISH_SH_fLi64ELi128ELNS4_4UMMA5MajorE0ELSN_0ELNSM_7ScaleInE0ELSO_0EEEEEENS4_6LayoutISC_NS5_IJNSA_ILi0EEESS_SS_EEEEENS5_IJNS4_10UnderscoreESV_SV_EEEEENS4_13SM90_TMA_LOADENS4_14ComposedLayoutINS4_7SwizzleILi3ELi4ELi3EEENS4_18smem_ptr_flag_bitsILi16EEENSR_INS5_IJNSA_ILi8EEESE_EEENS5_IJSE_SB_EEEEEEEvNS4_8identityESY_S18_vS19_EENS_8epilogue10collective18CollectiveEpilogueINS1B_23Sm100TmaWarpSpecializedILi4ELi2ELi16ELb1ELb0EEEJSG_NS5_IJNSR_ISE_SB_EENSR_INSA_ILi32EEESB_EEEEESH_SI_SH_SI_NS1B_6fusion15FusionCallbacksIS1F_NS1K_17LinearCombinationISH_fSH_fLNS_15FloatRoundStyleE2EEESG_S1J_JEEENS4_5SM1004TMEM4LOAD26SM100_TMEM_LOAD_16dp256b4xESY_NSZ_INS10_ILi2ELi4ELi3EEES13_NSR_INS5_IJS14_S1H_EEENS5_IJS1H_SB_EEEEEEENS4_17SM75_U32x4_LDSM_NENS4_14SM90_TMA_STOREES1Y_NS4_17SM90_U32x4_STSM_NENS4_39AutoVectorizingCopyWithAssumedAlignmentILi128EEEEEEvvEEEEvNT_6ParamsE)
        /*0038*/ 	.word	0x00000000


	//----- nvinfo : EIATTR_MIN_STACK_SIZE
	.align		4
.L_27:
        /*003c*/ 	.byte	0x04, 0x12
        /*003e*/ 	.short	(.L_29 - .L_28)
	.align		4
.L_28:
        /*0040*/ 	.word	index@(_ZN7cutlass13device_kernelINS_4gemm6kernel13GemmUniversalIN4cute5tupleIJiiiiEEENS1_10collective13CollectiveMmaINS1_35MainloopSm100TmaUmmaWarpSpecializedILi4ELi2ELi4ENS5_IJNS4_1CILi1EEESB_SB_EEEEENS5_IJNSA_ILi64EEENSA_ILi128EEESF_EEENS_10bfloat16_tENS5_IJlSB_lEEESH_SI_NS4_8TiledMMAINS4_8MMA_AtomIJNS4_20SM100_MMA_F16BF16_SSISH_SH_fLi64ELi128ELNS4_4UMMA5MajorE0ELSN_0ELNSM_7ScaleInE0ELSO_0EEEEEENS4_6LayoutISC_NS5_IJNSA_ILi0EEESS_SS_EEEEENS5_IJNS4_10UnderscoreESV_SV_EEEEENS4_13SM90_TMA_LOADENS4_14ComposedLayoutINS4_7SwizzleILi3ELi4ELi3EEENS4_18smem_ptr_flag_bitsILi16EEENSR_INS5_IJNSA_ILi8EEESE_EEENS5_IJSE_SB_EEEEEEEvNS4_8identityESY_S18_vS19_EENS_8epilogue10collective18CollectiveEpilogueINS1B_23Sm100TmaWarpSpecializedILi4ELi2ELi16ELb1ELb0EEEJSG_NS5_IJNSR_ISE_SB_EENSR_INSA_ILi32EEESB_EEEEESH_SI_SH_SI_NS1B_6fusion15FusionCallbacksIS1F_NS1K_17LinearCombinationISH_fSH_fLNS_15FloatRoundStyleE2EEESG_S1J_JEEENS4_5SM1004TMEM4LOAD26SM100_TMEM_LOAD_16dp256b4xESY_NSZ_INS10_ILi2ELi4ELi3EEES13_NSR_INS5_IJS14_S1H_EEENS5_IJS1H_SB_EEEEEEENS4_17SM75_U32x4_LDSM_NENS4_14SM90_TMA_STOREES1Y_NS4_17SM90_U32x4_STSM_NENS4_39AutoVectorizingCopyWithAssumedAlignmentILi128EEEEEEvvEEEEvNT_6ParamsE)
        /*0044*/ 	.word	0x00000000
.L_29:


//--------------------- .nv.compat                --------------------------
	.section	.nv.compat,"",@"SHT_CUDA_COMPAT_INFO"
	.align	4
        /*0000*/ 	.byte	0x02, 0x09, 0x01, 0x00, 0x02, 0x02, 0x02, 0x00, 0x02, 0x05, 0x05, 0x00, 0x03, 0x07, 0x01, 0x01
        /*0010*/ 	.byte	0x02, 0x03, 0x01, 0x00, 0x02, 0x06, 0x01, 0x00, 0x04, 0x0b, 0x08, 0x00, 0x09, 0x00, 0x00, 0x00
        /*0020*/ 	.byte	0x00, 0x00, 0x00, 0x00


//--------------------- .nv.info._ZN7cutlass13device_kernelINS_4gemm6kernel13GemmUniversalIN4cute5tupleIJiiiiEEENS1_10collective13CollectiveMmaINS1_35MainloopSm100TmaUmmaWarpSpecializedILi4ELi2ELi4ENS5_IJNS4_1CILi1EEESB_SB_EEEEENS5_IJNSA_ILi64EEENSA_ILi128EEESF_EEENS_10bfloat16_tENS5_IJlSB_lEEESH_SI_NS4_8TiledMMAINS4_8MMA_AtomIJNS4_20SM100_MMA_F16BF16_SSISH_SH_fLi64ELi128ELNS4_4UMMA5MajorE0ELSN_0ELNSM_7ScaleInE0ELSO_0EEEEEENS4_6LayoutISC_NS5_IJNSA_ILi0EEESS_SS_EEEEENS5_IJNS4_10UnderscoreESV_SV_EEEEENS4_13SM90_TMA_LOADENS4_14ComposedLayoutINS4_7SwizzleILi3ELi4ELi3EEENS4_18smem_ptr_flag_bitsILi16EEENSR_INS5_IJNSA_ILi8EEESE_EEENS5_IJSE_SB_EEEEEEEvNS4_8identityESY_S18_vS19_EENS_8epilogue10collective18CollectiveEpilogueINS1B_23Sm100TmaWarpSpecializedILi4ELi2ELi16ELb1ELb0EEEJSG_NS5_IJNSR_ISE_SB_EENSR_INSA_ILi32EEESB_EEEEESH_SI_SH_SI_NS1B_6fusion15FusionCallbacksIS1F_NS1K_17LinearCombinationISH_fSH_fLNS_15FloatRoundStyleE2EEESG_S1J_JEEENS4_5SM1004TMEM4LOAD26SM100_TMEM_LOAD_16dp256b4xESY_NSZ_INS10_ILi2ELi4ELi3EEES13_NSR_INS5_IJS14_S1H_EEENS5_IJS1H_SB_EEEEEEENS4_17SM75_U32x4_LDSM_NENS4_14SM90_TMA_STOREES1Y_NS4_17SM90_U32x4_STSM_NENS4_39AutoVectorizingCopyWithAssumedAlignmentILi128EEEEEEvvEEEEvNT_6ParamsE --------------------------
	.section	.nv.info._ZN7cutlass13device_kernelINS_4gemm6kernel13GemmUniversalIN4cute5tupleIJiiiiEEENS1_10collective13CollectiveMmaINS1_35MainloopSm100TmaUmmaWarpSpecializedILi4ELi2ELi4ENS5_IJNS4_1CILi1EEESB_SB_EEEEENS5_IJNSA_ILi64EEENSA_ILi128EEESF_EEENS_10bfloat16_tENS5_IJlSB_lEEESH_SI_NS4_8TiledMMAINS4_8MMA_AtomIJNS4_20SM100_MMA_F16BF16_SSISH_SH_fLi64ELi128ELNS4_4UMMA5MajorE0ELSN_0ELNSM_7ScaleInE0ELSO_0EEEEEENS4_6LayoutISC_NS5_IJNSA_ILi0EEESS_SS_EEEEENS5_IJNS4_10UnderscoreESV_SV_EEEEENS4_13SM90_TMA_LOADENS4_14ComposedLayoutINS4_7SwizzleILi3ELi4ELi3EEENS4_18smem_ptr_flag_bitsILi16EEENSR_INS5_IJNSA_ILi8EEESE_EEENS5_IJSE_SB_EEEEEEEvNS4_8identityESY_S18_vS19_EENS_8epilogue10collective18CollectiveEpilogueINS1B_23Sm100TmaWarpSpecializedILi4ELi2ELi16ELb1ELb0EEEJSG_NS5_IJNSR_ISE_SB_EENSR_INSA_ILi32EEESB_EEEEESH_SI_SH_SI_NS1B_6fusion15FusionCallbacksIS1F_NS1K_17LinearCombinationISH_fSH_fLNS_15FloatRoundStyleE2EEESG_S1J_JEEENS4_5SM1004TMEM4LOAD26SM100_TMEM_LOAD_16dp256b4xESY_NSZ_INS10_ILi2ELi4ELi3EEES13_NSR_INS5_IJS14_S1H_EEENS5_IJS1H_SB_EEEEEEENS4_17SM75_U32x4_LDSM_NENS4_14SM90_TMA_STOREES1Y_NS4_17SM90_U32x4_STSM_NENS4_39AutoVectorizingCopyWithAssumedAlignmentILi128EEEEEEvvEEEEvNT_6ParamsE,"",@"SHT_CUDA_INFO"
	.sectionflags	@""
	.align	4


	//----- nvinfo : EIATTR_CUDA_API_VERSION
	.align		4
        /*0000*/ 	.byte	0x04, 0x37
        /*0002*/ 	.short	(.L_31 - .L_30)
.L_30:
        /*0004*/ 	.word	0x00000082


	//----- nvinfo : EIATTR_KPARAM_INFO
	.align		4
.L_31:
        /*0008*/ 	.byte	0x04, 0x17
        /*000a*/ 	.short	(.L_33 - .L_32)
.L_32:
        /*000c*/ 	.word	0x00000000
        /*0010*/ 	.short	0x0000
        /*0012*/ 	.short	0x0000
        /*0014*/ 	.byte	0x00, 0xf0, 0x01, 0x20


	//----- nvinfo : EIATTR_AT_ENTRY_FRAGMENTS
	.align		4
.L_33:
        /*0018*/ 	.byte	0x04, 0x4f
        /*001a*/ 	.short	(.L_35 - .L_34)


	//   ....[0]....
.L_34:
        /*001c*/ 	.word	0x00000006


	//----- nvinfo : EIATTR_RESERVED_SMEM_USED
	.align		4
.L_35:
        /*0020*/ 	.byte	0x01, 0x41
	.zero		2


	//----- nvinfo : EIATTR_SPARSE_MMA_MASK
	.align		4
        /*0024*/ 	.byte	0x03, 0x50
        /*0026*/ 	.short	0x0000


	//----- nvinfo : EIATTR_TCGEN05_1CTA_USED
	.align		4
        /*0028*/ 	.byte	0x01, 0x51
	.zero		2


	//----- nvinfo : EIATTR_MAXREG_COUNT
	.align		4
        /*002c*/ 	.byte	0x03, 0x1b
        /*002e*/ 	.short	0x00ff


	//----- nvinfo : EIATTR_NUM_BARRIERS
	.align		4
        /*0030*/ 	.byte	0x02, 0x4c
        /*0032*/ 	.byte	0x07
	.zero		1


	//----- nvinfo : EIATTR_EXTERNS
	.align		4
        /*0034*/ 	.byte	0x04, 0x0f
        /*0036*/ 	.short	(.L_37 - .L_36)


	//   ....[0]....
	.align		4
.L_36:
        /*0038*/ 	.word	index@(__assertfail)


	//----- nvinfo : EIATTR_MERCURY_ISA_VERSION
	.align		4
.L_37:
        /*003c*/ 	.byte	0x03, 0x5f
        /*003e*/ 	.short	0x0101


	//----- nvinfo : EIATTR_INT_WARP_WIDE_INSTR_OFFSETS
	.align		4
        /*0040*/ 	.byte	0x04, 0x31
        /*0042*/ 	.short	(.L_39 - .L_38)


	//   ....[0]....
.L_38:
        /*0044*/ 	.word	0x00001f50


	//   ....[1]....
        /*0048*/ 	.word	0x00003bc0


	//   ....[2]....
        /*004c*/ 	.word	0x00003be0


	//   ....[3]....
        /*0050*/ 	.word	0x00003c10


	//   ....[4]....
        /*0054*/ 	.word	0x00004550


	//   ....[5]....
        /*0058*/ 	.word	0x000045c0


	//   ....[6]....
        /*005c*/ 	.word	0x000046a0


	//   ....[7]....
        /*0060*/ 	.word	0x00004720


	//   ....[8]....
        /*0064*/ 	.word	0x00004830


	//   ....[9]....
        /*0068*/ 	.word	0x000048c0


	//   ....[10]....
        /*006c*/ 	.word	0x00004aa0


	//   ....[11]....
        /*0070*/ 	.word	0x00004c00


	//----- nvinfo : EIATTR_COOP_GROUP_MASK_REGIDS
	.align		4
.L_39:
        /*0074*/ 	.byte	0x04, 0x29
        /*0076*/ 	.short	(.L_41 - .L_40)


	//   ....[0]....
.L_40:
        /*0078*/ 	.word	0xffffffff


	//   ....[1]....
        /*007c*/ 	.word	0xffffffff


	//   ....[2]....
        /*0080*/ 	.word	0xffffffff


	//   ....[3]....
        /*0084*/ 	.word	0xffffffff


	//   ....[4]....
        /*0088*/ 	.word	0xffffffff


	//   ....[5]....
        /*008c*/ 	.word	0xffffffff


	//   ....[6]....
        /*0090*/ 	.word	0xffffffff


	//   ....[7]....
        /*0094*/ 	.word	0xffffffff


	//   ....[8]....
        /*0098*/ 	.word	0xffffffff


	//   ....[9]....
        /*009c*/ 	.word	0xffffffff


	//   ....[10]....
        /*00a0*/ 	.word	0xffffffff


	//   ....[11]....
        /*00a4*/ 	.word	0xffffffff


	//   ....[12]....
        /*00a8*/ 	.word	0xffffffff


	//----- nvinfo : EIATTR_COOP_GROUP_INSTR_OFFSETS
	.align		4
.L_41:
        /*00ac*/ 	.byte	0x04, 0x28
        /*00ae*/ 	.short	(.L_43 - .L_42)


	//   ....[0]....
.L_42:
        /*00b0*/ 	.word	0x00000090


	//   ....[1]....
        /*00b4*/ 	.word	0x000004d0


	//   ....[2]....
        /*00b8*/ 	.word	0x00000640


	//   ....[3]....
        /*00bc*/ 	.word	0x000007e0


	//   ....[4]....
        /*00c0*/ 	.word	0x000008e0


	//   ....[5]....
        /*00c4*/ 	.word	0x00000a50


	//   ....[6]....
        /*00c8*/ 	.word	0x00000bf0


	//   ....[7]....
        /*00cc*/ 	.word	0x00001e30


	//   ....[8]....
        /*00d0*/ 	.word	0x00002c10


	//   ....[9]....
        /*00d4*/ 	.word	0x00002e20


	//   ....[10]....
        /*00d8*/ 	.word	0x00002e50


	//   ....[11]....
        /*00dc*/ 	.word	0x00003aa0


	//   ....[12]....
        /*00e0*/ 	.word	0x00003cd0


	//----- nvinfo : EIATTR_VRC_CTA_INIT_COUNT
	.align		4
.L_43:
        /*00e4*/ 	.byte	0x02, 0x4a
        /*00e6*/ 	.byte	0x80
	.zero		1


	//----- nvinfo : EIATTR_SYSCALL_OFFSETS
	.align		4
        /*00e8*/ 	.byte	0x04, 0x46
        /*00ea*/ 	.short	(.L_45 - .L_44)


	//   ....[0]....
.L_44:
        /*00ec*/ 	.word	0x000056b0


	//   ....[1]....
        /*00f0*/ 	.word	0x000057a0


	//   ....[2]....
        /*00f4*/ 	.word	0x00005f00


	//   ....[3]....
        /*00f8*/ 	.word	0x000067b0


	//   ....[4]....
        /*00fc*/ 	.word	0x00007030


	//   ....[5]....
        /*0100*/ 	.word	0x000078b0


	//----- nvinfo : EIATTR_MBARRIER_INSTR_OFFSETS
	.align		4
.L_45:
        /*0104*/ 	.byte	0x04, 0x39
        /*0106*/ 	.short	(.L_47 - .L_46)


	//   ....[0]....
.L_46:
        /*0108*/ 	.word	0x000005b0
        /*010c*/ 	.word	0x000000ff
        /*0110*/ 	.word	0x00000000
        /*0114*/ 	.short	0x0100
        /*0116*/ 	.byte	0x05
	.zero		1


	//   ....[1]....
        /*0118*/ 	.word	0x000005c0
        /*011c*/ 	.word	0x000000ff
        /*0120*/ 	.word	0x00000020
        /*0124*/ 	.short	0x0100
        /*0126*/ 	.byte	0x05
	.zero		1


	//   ....[2]....
        /*0128*/ 	.word	0x000005d0
        /*012c*/ 	.word	0x000000ff
        /*0130*/ 	.word	0x00000008
        /*0134*/ 	.short	0x0100
        /*0136*/ 	.byte	0x05
	.zero		1


	//   ....[3]....
        /*0138*/ 	.word	0x000005e0
        /*013c*/ 	.word	0x000000ff
        /*0140*/ 	.word	0x00000028
        /*0144*/ 	.short	0x0100
        /*0146*/ 	.byte	0x05
	.zero		1


	//   ....[4]....
        /*0148*/ 	.word	0x000005f0
        /*014c*/ 	.word	0x000000ff
        /*0150*/ 	.word	0x00000010
        /*0154*/ 	.short	0x0100
        /*0156*/ 	.byte	0x05
	.zero		1


	//   ....[5]....
        /*0158*/ 	.word	0x00000600
        /*015c*/ 	.word	0x000000ff
        /*0160*/ 	.word	0x00000030
        /*0164*/ 	.short	0x0100
        /*0166*/ 	.byte	0x05
	.zero		1


	//   ....[6]....
        /*0168*/ 	.word	0x00000610
        /*016c*/ 	.word	0x000000ff
        /*0170*/ 	.word	0x00000018
        /*0174*/ 	.short	0x0100
        /*0176*/ 	.byte	0x05
	.zero		1


	//   ....[7]....
        /*0178*/ 	.word	0x00000620
        /*017c*/ 	.word	0x000000ff
        /*0180*/ 	.word	0x00000038
        /*0184*/ 	.short	0x0100
        /*0186*/ 	.byte	0x05
	.zero		1


	//   ....[8]....
        /*0188*/ 	.word	0x00000750
        /*018c*/ 	.word	0x000000ff
        /*0190*/ 	.word	0x00000040
        /*0194*/ 	.short	0x0100
        /*0196*/ 	.byte	0x07
	.zero		1


	//   ....[9]....
        /*0198*/ 	.word	0x00000760
        /*019c*/ 	.word	0x000000ff
        /*01a0*/ 	.word	0x00000060
        /*01a4*/ 	.short	0x0100
        /*01a6*/ 	.byte	0x07
	.zero		1


	//   ....[10]....
        /*01a8*/ 	.word	0x00000770
        /*01ac*/ 	.word	0x000000ff
        /*01b0*/ 	.word	0x00000048
        /*01b4*/ 	.short	0x0100
        /*01b6*/ 	.byte	0x07
	.zero		1


	//   ....[11]....
        /*01b8*/ 	.word	0x00000780
        /*01bc*/ 	.word	0x000000ff
        /*01c0*/ 	.word	0x00000068
        /*01c4*/ 	.short	0x0100
        /*01c6*/ 	.byte	0x07
	.zero		1


	//   ....[12]....
        /*01c8*/ 	.word	0x00000790
        /*01cc*/ 	.word	0x000000ff
        /*01d0*/ 	.word	0x00000050
        /*01d4*/ 	.short	0x0100
        /*01d6*/ 	.byte	0x07
	.zero		1


	//   ....[13]....
        /*01d8*/ 	.word	0x000007a0
        /*01dc*/ 	.word	0x000000ff
        /*01e0*/ 	.word	0x00000070
        /*01e4*/ 	.short	0x0100
        /*01e6*/ 	.byte	0x07
	.zero		1


	//   ....[14]....
        /*01e8*/ 	.word	0x000007b0
        /*01ec*/ 	.word	0x000000ff
        /*01f0*/ 	.word	0x00000058
        /*01f4*/ 	.short	0x0100
        /*01f6*/ 	.byte	0x07
	.zero		1


	//   ....[15]....
        /*01f8*/ 	.word	0x000007c0
        /*01fc*/ 	.word	0x000000ff
        /*0200*/ 	.word	0x00000078
        /*0204*/ 	.short	0x0100
        /*0206*/ 	.byte	0x07
	.zero		1


	//   ....[16]....
        /*0208*/ 	.word	0x000008b0
        /*020c*/ 	.word	0x000000ff
        /*0210*/ 	.word	0x00000080
        /*0214*/ 	.short	0x0100
        /*0216*/ 	.byte	0x05
	.zero		1


	//   ....[17]....
        /*0218*/ 	.word	0x000008c0
        /*021c*/ 	.word	0x000000ff
        /*0220*/ 	.word	0x00000088
        /*0224*/ 	.short	0x0100
        /*0226*/ 	.byte	0x05
	.zero		1


	//   ....[18]....
        /*0228*/ 	.word	0x00000a00
        /*022c*/ 	.word	0x000000ff
        /*0230*/ 	.word	0x00000090
        /*0234*/ 	.short	0x0100
        /*0236*/ 	.byte	0x05
	.zero		1


	//   ....[19]....
        /*0238*/ 	.word	0x00000a10
        /*023c*/ 	.word	0x000000ff
        /*0240*/ 	.word	0x000000a0
        /*0244*/ 	.short	0x0100
        /*0246*/ 	.byte	0x05
	.zero		1


	//   ....[20]....
        /*0248*/ 	.word	0x00000a20
        /*024c*/ 	.word	0x000000ff
        /*0250*/ 	.word	0x00000098
        /*0254*/ 	.short	0x0100
        /*0256*/ 	.byte	0x05
	.zero		1


	//   ....[21]....
        /*0258*/ 	.word	0x00000a30
        /*025c*/ 	.word	0x000000ff
        /*0260*/ 	.word	0x000000a8
        /*0264*/ 	.short	0x0100
        /*0266*/ 	.byte	0x05
	.zero		1


	//   ....[22]....
        /*0268*/ 	.word	0x00000b60
        /*026c*/ 	.word	0x000000ff
        /*0270*/ 	.word	0x000000b0
        /*0274*/ 	.short	0x0100
        /*0276*/ 	.byte	0x07
	.zero		1


	//   ....[23]....
        /*0278*/ 	.word	0x00000b70
        /*027c*/ 	.word	0x000000ff
        /*0280*/ 	.word	0x000000d0
        /*0284*/ 	.short	0x0100
        /*0286*/ 	.byte	0x07
	.zero		1


	//   ....[24]....
        /*0288*/ 	.word	0x00000b80
        /*028c*/ 	.word	0x000000ff
        /*0290*/ 	.word	0x000000b8
        /*0294*/ 	.short	0x0100
        /*0296*/ 	.byte	0x07
	.zero		1


	//   ....[25]....
        /*0298*/ 	.word	0x00000b90
        /*029c*/ 	.word	0x000000ff
        /*02a0*/ 	.word	0x000000d8
        /*02a4*/ 	.short	0x0100
        /*02a6*/ 	.byte	0x07
	.zero		1


	//   ....[26]....
        /*02a8*/ 	.word	0x00000ba0
        /*02ac*/ 	.word	0x000000ff
        /*02b0*/ 	.word	0x000000c0
        /*02b4*/ 	.short	0x0100
        /*02b6*/ 	.byte	0x07
	.zero		1


	//   ....[27]....
        /*02b8*/ 	.word	0x00000bb0
        /*02bc*/ 	.word	0x000000ff
        /*02c0*/ 	.word	0x000000e0
        /*02c4*/ 	.short	0x0100
        /*02c6*/ 	.byte	0x07
	.zero		1


	//   ....[28]....
        /*02c8*/ 	.word	0x00000bc0
        /*02cc*/ 	.word	0x000000ff
        /*02d0*/ 	.word	0x000000c8
        /*02d4*/ 	.short	0x0100
        /*02d6*/ 	.byte	0x07
	.zero		1


	//   ....[29]....
        /*02d8*/ 	.word	0x00000bd0
        /*02dc*/ 	.word	0x000000ff
        /*02e0*/ 	.word	0x000000e8
        /*02e4*/ 	.short	0x0100
        /*02e6*/ 	.byte	0x07
	.zero		1


	//   ....[30]....
        /*02e8*/ 	.word	0x00000cc0
        /*02ec*/ 	.word	0x000000ff
        /*02f0*/ 	.word	0x000000f0
        /*02f4*/ 	.short	0x0100
        /*02f6*/ 	.byte	0x05
	.zero		1


	//   ....[31]....
        /*02f8*/ 	.word	0x00000cd0
        /*02fc*/ 	.word	0x000000ff
        /*0300*/ 	.word	0x00000100
        /*0304*/ 	.short	0x0100
        /*0306*/ 	.byte	0x05
	.zero		1


	//   ....[32]....
        /*0308*/ 	.word	0x00000ce0
        /*030c*/ 	.word	0x000000ff
        /*0310*/ 	.word	0x000000f8
        /*0314*/ 	.short	0x0100
        /*0316*/ 	.byte	0x05
	.zero		1


	//   ....[33]....
        /*0318*/ 	.word	0x00000cf0
        /*031c*/ 	.word	0x000000ff
        /*0320*/ 	.word	0x00000108
        /*0324*/ 	.short	0x0100
        /*0326*/ 	.byte	0x05
	.zero		1


	//   ....[34]....
        /*0328*/ 	.word	0x000015d0
        /*032c*/ 	.word	0x00000003
        /*0330*/ 	.word	0x00000100
        /*0334*/ 	.short	0x010a
        /*0336*/ 	.byte	0xff
	.zero		1


	//   ....[35]....
        /*0338*/ 	.word	0x00001600
        /*033c*/ 	.word	0x00000003
        /*0340*/ 	.word	0x000000f0
        /*0344*/ 	.short	0x0101
        /*0346*/ 	.byte	0xff
	.zero		1


	//   ....[36]....
        /*0348*/ 	.word	0x000016d0
        /*034c*/ 	.word	0x000000ff
        /*0350*/ 	.word	0x00000020
        /*0354*/ 	.short	0x010a
        /*0356*/ 	.byte	0x08
	.zero		1


	//   ....[37]....
        /*0358*/ 	.word	0x00001770
        /*035c*/ 	.word	0x000000ff
        /*0360*/ 	.word	0x00000020
        /*0364*/ 	.short	0x010a
        /*0366*/ 	.byte	0x21
	.zero		1


	//   ....[38]....
        /*0368*/ 	.word	0x000018c0
        /*036c*/ 	.word	0x000000ff
        /*0370*/ 	.word	0x00000020
        /*0374*/ 	.short	0x010a
        /*0376*/ 	.byte	0x08
	.zero		1


	//   ....[39]....
        /*0378*/ 	.word	0x00001a90
        /*037c*/ 	.word	0x000000ff
        /*0380*/ 	.word	0x00000088
        /*0384*/ 	.short	0x0101
        /*0386*/ 	.byte	0x04
	.zero		1


	//   ....[40]....
        /*0388*/ 	.word	0x00001ab0
        /*038c*/ 	.word	0x000000ff
        /*0390*/ 	.word	0x00000020
        /*0394*/ 	.short	0x010a
        /*0396*/ 	.byte	0x08
	.zero		1


	//   ....[41]....
        /*0398*/ 	.word	0x00001b30
        /*039c*/ 	.word	0x000000ff
        /*03a0*/ 	.word	0x00000020
        /*03a4*/ 	.short	0x010a
        /*03a6*/ 	.byte	0x21
	.zero		1


	//   ....[42]....
        /*03a8*/ 	.word	0x00001c80
        /*03ac*/ 	.word	0x000000ff
        /*03b0*/ 	.word	0x00000020
        /*03b4*/ 	.short	0x010a
        /*03b6*/ 	.byte	0x08
	.zero		1


	//   ....[43]....
        /*03b8*/ 	.word	0x00001e60
        /*03bc*/ 	.word	0x00000002
        /*03c0*/ 	.word	0x00000090
        /*03c4*/ 	.short	0x010a
        /*03c6*/ 	.byte	0xff
	.zero		1


	//   ....[44]....
        /*03c8*/ 	.word	0x00001f20
        /*03cc*/ 	.word	0x00000002
        /*03d0*/ 	.word	0x00000000
        /*03d4*/ 	.short	0x0101
        /*03d6*/ 	.byte	0xff
	.zero		1


	//   ....[45]....
        /*03d8*/ 	.word	0x00002480
        /*03dc*/ 	.word	0x000000ff
        /*03e0*/ 	.word	0x00000000
        /*03e4*/ 	.short	0x010a
        /*03e6*/ 	.byte	0x05
	.zero		1


	//   ....[46]....
        /*03e8*/ 	.word	0x00002510
        /*03ec*/ 	.word	0x000000ff
        /*03f0*/ 	.word	0x00000000
        /*03f4*/ 	.short	0x010a
        /*03f6*/ 	.byte	0x05
	.zero		1


	//   ....[47]....
        /*03f8*/ 	.word	0x000025a0
        /*03fc*/ 	.word	0x000000ff
        /*0400*/ 	.word	0x00000000
        /*0404*/ 	.short	0x010a
        /*0406*/ 	.byte	0x05
	.zero		1


	//   ....[48]....
        /*0408*/ 	.word	0x00002640
        /*040c*/ 	.word	0x00000000
        /*0410*/ 	.word	0x00000000
        /*0414*/ 	.short	0x010a
        /*0416*/ 	.byte	0xff
	.zero		1


	//   ....[49]....
        /*0418*/ 	.word	0x00002760
        /*041c*/ 	.word	0x00000000
        /*0420*/ 	.word	0x000000f0
        /*0424*/ 	.short	0x010a
        /*0426*/ 	.byte	0xff
	.zero		1


	//   ....[50]....
        /*0428*/ 	.word	0x000027c0
        /*042c*/ 	.word	0x00000004
        /*0430*/ 	.word	0x00000000
        /*0434*/ 	.short	0x0101
        /*0436*/ 	.byte	0xff
	.zero		1


	//   ....[51]....
        /*0438*/ 	.word	0x000027e0
        /*043c*/ 	.word	0x000000ff
        /*0440*/ 	.word	0x000000a0
        /*0444*/ 	.short	0x010a
        /*0446*/ 	.byte	0x05
	.zero		1


	//   ....[52]....
        /*0448*/ 	.word	0x00002900
        /*044c*/ 	.word	0x00000000
        /*0450*/ 	.word	0x00000090
        /*0454*/ 	.short	0x010a
        /*0456*/ 	.byte	0xff
	.zero		1


	//   ....[53]....
        /*0458*/ 	.word	0x00002a10
        /*045c*/ 	.word	0x00000000
        /*0460*/ 	.word	0x00000000
        /*0464*/ 	.short	0x0101
        /*0466*/ 	.byte	0xff
	.zero		1


	//   ....[54]....
        /*0468*/ 	.word	0x00002aa0
        /*046c*/ 	.word	0x000000ff
        /*0470*/ 	.word	0x000000a0
        /*0474*/ 	.short	0x0106
        /*0476*/ 	.byte	0x05
	.zero		1


	//   ....[55]....
        /*0478*/ 	.word	0x00002ac0
        /*047c*/ 	.word	0x000000ff
        /*0480*/ 	.word	0x000000a0
        /*0484*/ 	.short	0x010a
        /*0486*/ 	.byte	0x05
	.zero		1


	//   ....[56]....
        /*0488*/ 	.word	0x00002b50
        /*048c*/ 	.word	0x000000ff
        /*0490*/ 	.word	0x000000a0
        /*0494*/ 	.short	0x0106
        /*0496*/ 	.byte	0x04
	.zero		1


	//   ....[57]....
        /*0498*/ 	.word	0x00002b90
        /*049c*/ 	.word	0x00000000
        /*04a0*/ 	.word	0x000000a0
        /*04a4*/ 	.short	0x010a
        /*04a6*/ 	.byte	0xff
	.zero		1


	//   ....[58]....
        /*04a8*/ 	.word	0x00003150
        /*04ac*/ 	.word	0x00000000
        /*04b0*/ 	.word	0x00000090
        /*04b4*/ 	.short	0x010a
        /*04b6*/ 	.byte	0xff
	.zero		1


	//   ....[59]....
        /*04b8*/ 	.word	0x00003260
        /*04bc*/ 	.word	0x00000003
        /*04c0*/ 	.word	0x00000000
        /*04c4*/ 	.short	0x0101
        /*04c6*/ 	.byte	0xff
	.zero		1


	//   ....[60]....
        /*04c8*/ 	.word	0x00003270
        /*04cc*/ 	.word	0x000000ff
        /*04d0*/ 	.word	0x00000000
        /*04d4*/ 	.short	0x010a
        /*04d6*/ 	.byte	0x07
	.zero		1


	//   ....[61]....
        /*04d8*/ 	.word	0x000032f0
        /*04dc*/ 	.word	0x000000ff
        /*04e0*/ 	.word	0x000000d0
        /*04e4*/ 	.short	0x010a
        /*04e6*/ 	.byte	0x06
	.zero		1


	//   ....[62]....
        /*04e8*/ 	.word	0x000033c0
        /*04ec*/ 	.word	0x000000ff
        /*04f0*/ 	.word	0x00000000
        /*04f4*/ 	.short	0x010a
        /*04f6*/ 	.byte	0x0b
	.zero		1


	//   ....[63]....
        /*04f8*/ 	.word	0x000034f0
        /*04fc*/ 	.word	0x000000ff
        /*0500*/ 	.word	0x00000000
        /*0504*/ 	.short	0x010a
        /*0506*/ 	.byte	0x22
	.zero		1


	//   ....[64]....
        /*0508*/ 	.word	0x000038d0
        /*050c*/ 	.word	0x000000ff
        /*0510*/ 	.word	0x00000000
        /*0514*/ 	.short	0x010a
        /*0516*/ 	.byte	0x06
	.zero		1


	//   ....[65]....
        /*0518*/ 	.word	0x00003960
        /*051c*/ 	.word	0x000000ff
        /*0520*/ 	.word	0x00000000
        /*0524*/ 	.short	0x010a
        /*0526*/ 	.byte	0x06
	.zero		1


	//   ....[66]....
        /*0528*/ 	.word	0x000039f0
        /*052c*/ 	.word	0x000000ff
        /*0530*/ 	.word	0x00000000
        /*0534*/ 	.short	0x010a
        /*0536*/ 	.byte	0x06
	.zero		1


	//   ....[67]....
        /*0538*/ 	.word	0x00003a80
        /*053c*/ 	.word	0x000000ff
        /*0540*/ 	.word	0x00000000
        /*0544*/ 	.short	0x010a
        /*0546*/ 	.byte	0x07
	.zero		1


	//   ....[68]....
        /*0548*/ 	.word	0x00003f00
        /*054c*/ 	.word	0x00000000
        /*0550*/ 	.word	0x00000090
        /*0554*/ 	.short	0x010a
        /*0556*/ 	.byte	0xff
	.zero		1


	//   ....[69]....
        /*0558*/ 	.word	0x00003fc0
        /*055c*/ 	.word	0x00000000
        /*0560*/ 	.word	0x00000000
        /*0564*/ 	.short	0x0101
        /*0566*/ 	.byte	0xff
	.zero		1


	//   ....[70]....
        /*0568*/ 	.word	0x000042e0
        /*056c*/ 	.word	0x000000ff
        /*0570*/ 	.word	0x00000088
        /*0574*/ 	.short	0x010a
        /*0576*/ 	.byte	0x07
	.zero		1


	//   ....[71]....
        /*0578*/ 	.word	0x000044d0
        /*057c*/ 	.word	0x000000ff
        /*0580*/ 	.word	0x00000060
        /*0584*/ 	.short	0x010a
        /*0586*/ 	.byte	0x07
	.zero		1


	//   ....[72]....
        /*0588*/ 	.word	0x00004640
        /*058c*/ 	.word	0x000000ff
        /*0590*/ 	.word	0x00000040
        /*0594*/ 	.short	0x010b
        /*0596*/ 	.byte	0x07
	.zero		1


	//   ....[73]....
        /*0598*/ 	.word	0x00004650
        /*059c*/ 	.word	0x000000ff
        /*05a0*/ 	.word	0x00000000
        /*05a4*/ 	.short	0x0101
        /*05a6*/ 	.byte	0x08
	.zero		1


	//   ....[74]....
        /*05a8*/ 	.word	0x00004670
        /*05ac*/ 	.word	0x000000ff
        /*05b0*/ 	.word	0x00000068
        /*05b4*/ 	.short	0x010a
        /*05b6*/ 	.byte	0x07
	.zero		1


	//   ....[75]....
        /*05b8*/ 	.word	0x000047d0
        /*05bc*/ 	.word	0x000000ff
        /*05c0*/ 	.word	0x00000048
        /*05c4*/ 	.short	0x010b
        /*05c6*/ 	.byte	0x07
	.zero		1


	//   ....[76]....
        /*05c8*/ 	.word	0x000047e0
        /*05cc*/ 	.word	0x000000ff
        /*05d0*/ 	.word	0x00000000
        /*05d4*/ 	.short	0x0101
        /*05d6*/ 	.byte	0x08
	.zero		1


	//   ....[77]....
        /*05d8*/ 	.word	0x000047f0
        /*05dc*/ 	.word	0x000000ff
        /*05e0*/ 	.word	0x00000070
        /*05e4*/ 	.short	0x010a
        /*05e6*/ 	.byte	0x07
	.zero		1


	//   ....[78]....
        /*05e8*/ 	.word	0x00004990
        /*05ec*/ 	.word	0x000000ff
        /*05f0*/ 	.word	0x00000050
        /*05f4*/ 	.short	0x010b
        /*05f6*/ 	.byte	0x07
	.zero		1


	//   ....[79]....
        /*05f8*/ 	.word	0x00004a00
        /*05fc*/ 	.word	0x000000ff
        /*0600*/ 	.word	0x00000000
        /*0604*/ 	.short	0x0101
        /*0606*/ 	.byte	0x08
	.zero		1


	//   ....[80]....
        /*0608*/ 	.word	0x00004a30
        /*060c*/ 	.word	0x000000ff
        /*0610*/ 	.word	0x00000078
        /*0614*/ 	.short	0x010a
        /*0616*/ 	.byte	0x07
	.zero		1


	//   ....[81]....
        /*0618*/ 	.word	0x00004c40
        /*061c*/ 	.word	0x000000ff
        /*0620*/ 	.word	0x00000058
        /*0624*/ 	.short	0x010b
        /*0626*/ 	.byte	0x07
	.zero		1


	//   ....[82]....
        /*0628*/ 	.word	0x00004c60
        /*062c*/ 	.word	0x000000ff
        /*0630*/ 	.word	0x00000000
        /*0634*/ 	.short	0x0101
        /*0636*/ 	.byte	0x0d
	.zero		1


	//   ....[83]....
        /*0638*/ 	.word	0x00004c90
        /*063c*/ 	.word	0x000000ff
        /*0640*/ 	.word	0x00000060
        /*0644*/ 	.short	0x010a
        /*0646*/ 	.byte	0x07
	.zero		1


	//   ....[84]....
        /*0648*/ 	.word	0x00004cb0
        /*064c*/ 	.word	0x000000ff
        /*0650*/ 	.word	0x00000068
        /*0654*/ 	.short	0x010a
        /*0656*/ 	.byte	0x07
	.zero		1


	//   ....[85]....
        /*0658*/ 	.word	0x00004cd0
        /*065c*/ 	.word	0x000000ff
        /*0660*/ 	.word	0x00000070
        /*0664*/ 	.short	0x010a
        /*0666*/ 	.byte	0x07
	.zero		1


	//   ....[86]....
        /*0668*/ 	.word	0x00004d10
        /*066c*/ 	.word	0x00000000
        /*0670*/ 	.word	0x00000078
        /*0674*/ 	.short	0x010a
        /*0676*/ 	.byte	0xff
	.zero		1


	//   ....[87]....
        /*0678*/ 	.word	0x00005070
        /*067c*/ 	.word	0x00000000
        /*0680*/ 	.word	0x00000090
        /*0684*/ 	.short	0x010a
        /*0686*/ 	.byte	0xff
	.zero		1


	//   ....[88]....
        /*0688*/ 	.word	0x00005180
        /*068c*/ 	.word	0x00000000
        /*0690*/ 	.word	0x00000000
        /*0694*/ 	.short	0x0101
        /*0696*/ 	.byte	0xff
	.zero		1


	//   ....[89]....
        /*0698*/ 	.word	0x00005be0
        /*069c*/ 	.word	0x000000ff
        /*06a0*/ 	.word	0x00000040
        /*06a4*/ 	.short	0x010a
        /*06a6*/ 	.byte	0x30
	.zero		1


	//   ....[90]....
        /*06a8*/ 	.word	0x00005c50
        /*06ac*/ 	.word	0x0000004f
        /*06b0*/ 	.word	0x000000b0
        /*06b4*/ 	.short	0x010a
        /*06b6*/ 	.byte	0xff
	.zero		1


	//   ....[91]....
        /*06b8*/ 	.word	0x00005d00
        /*06bc*/ 	.word	0x000000ff
        /*06c0*/ 	.word	0x00000040
        /*06c4*/ 	.short	0x010a
        /*06c6*/ 	.byte	0x30
	.zero		1


	//   ....[92]....
        /*06c8*/ 	.word	0x00005de0
        /*06cc*/ 	.word	0x0000004f
        /*06d0*/ 	.word	0x000000b0
        /*06d4*/ 	.short	0x010a
        /*06d6*/ 	.byte	0xff
	.zero		1


	//   ....[93]....
        /*06d8*/ 	.word	0x00006510
        /*06dc*/ 	.word	0x00000000
        /*06e0*/ 	.word	0x00000000
        /*06e4*/ 	.short	0x0101
        /*06e6*/ 	.byte	0xff
	.zero		1


	//   ....[94]....
        /*06e8*/ 	.word	0x00006520
        /*06ec*/ 	.word	0x00000003
        /*06f0*/ 	.word	0x00000040
        /*06f4*/ 	.short	0x010a
        /*06f6*/ 	.byte	0xff
	.zero		1


	//   ....[95]....
        /*06f8*/ 	.word	0x000065e0
        /*06fc*/ 	.word	0x00000003
        /*0700*/ 	.word	0x00000040
        /*0704*/ 	.short	0x010a
        /*0706*/ 	.byte	0xff
	.zero		1


	//   ....[96]....
        /*0708*/ 	.word	0x00006d90
        /*070c*/ 	.word	0x00000026
        /*0710*/ 	.word	0x00000000
        /*0714*/ 	.short	0x0101
        /*0716*/ 	.byte	0xff
	.zero		1


	//   ....[97]....
        /*0718*/ 	.word	0x00006db0
        /*071c*/ 	.word	0x00000053
        /*0720*/ 	.word	0x00000040
        /*0724*/ 	.short	0x010a
        /*0726*/ 	.byte	0xff
	.zero		1


	//   ....[98]....
        /*0728*/ 	.word	0x00006e60
        /*072c*/ 	.word	0x00000053
        /*0730*/ 	.word	0x00000040
        /*0734*/ 	.short	0x010a
        /*0736*/ 	.byte	0xff
	.zero		1


	//   ....[99]....
        /*0738*/ 	.word	0x00007610
        /*073c*/ 	.word	0x00000026
        /*0740*/ 	.word	0x00000000
        /*0744*/ 	.short	0x0101
        /*0746*/ 	.byte	0xff
	.zero		1


	//   ....[100]....
        /*0748*/ 	.word	0x00007630
        /*074c*/ 	.word	0x00000058
        /*0750*/ 	.word	0x00000040
        /*0754*/ 	.short	0x010a
        /*0756*/ 	.byte	0xff
	.zero		1


	//   ....[101]....
        /*0758*/ 	.word	0x000076e0
        /*075c*/ 	.word	0x00000058
        /*0760*/ 	.word	0x00000040
        /*0764*/ 	.short	0x010a
        /*0766*/ 	.byte	0xff
	.zero		1


	//   ....[102]....
        /*0768*/ 	.word	0x00007a20
        /*076c*/ 	.word	0x000000ff
        /*0770*/ 	.word	0x00000000
        /*0774*/ 	.short	0x0101
        /*0776*/ 	.byte	0x05
	.zero		1


	//   ....[103]....
        /*0778*/ 	.word	0x00007ef0
        /*077c*/ 	.word	0x00000002
        /*0780*/ 	.word	0x00000000
        /*0784*/ 	.short	0x0101
        /*0786*/ 	.byte	0xff
	.zero		1


	//   ....[104]....
        /*0788*/ 	.word	0x00008160
        /*078c*/ 	.word	0x000000ff
        /*0790*/ 	.word	0x00000000
        /*0794*/ 	.short	0x0101
        /*0796*/ 	.byte	0x04
	.zero		1


	//   ....[105]....
        /*0798*/ 	.word	0x00008180
        /*079c*/ 	.word	0x00000003
        /*07a0*/ 	.word	0x00000100
        /*07a4*/ 	.short	0x010a
        /*07a6*/ 	.byte	0xff
	.zero		1


	//   ....[106]....
        /*07a8*/ 	.word	0x000081e0
        /*07ac*/ 	.word	0x00000002
        /*07b0*/ 	.word	0x00000020
        /*07b4*/ 	.short	0x010a
        /*07b6*/ 	.byte	0xff
	.zero		1


	//   ....[107]....
        /*07b8*/ 	.word	0x00008240
        /*07bc*/ 	.word	0x00000002
        /*07c0*/ 	.word	0x00000020
        /*07c4*/ 	.short	0x010a
        /*07c6*/ 	.byte	0xff
	.zero		1


	//   ....[108]....
        /*07c8*/ 	.word	0x00008290
        /*07cc*/ 	.word	0x00000002
        /*07d0*/ 	.word	0x00000090
        /*07d4*/ 	.short	0x010a
        /*07d6*/ 	.byte	0xff
	.zero		1


	//   ....[109]....
        /*07d8*/ 	.word	0x000082f0
        /*07dc*/ 	.word	0x00000000
        /*07e0*/ 	.word	0x00000000
        /*07e4*/ 	.short	0x010a
        /*07e6*/ 	.byte	0xff
	.zero		1


	//   ....[110]....
        /*07e8*/ 	.word	0x00008350
        /*07ec*/ 	.word	0x00000000
        /*07f0*/ 	.word	0x00000000
        /*07f4*/ 	.short	0x010a
        /*07f6*/ 	.byte	0xff
	.zero		1


	//   ....[111]....
        /*07f8*/ 	.word	0x000083b0
        /*07fc*/ 	.word	0x00000000
        /*0800*/ 	.word	0x00000000
        /*0804*/ 	.short	0x010a
        /*0806*/ 	.byte	0xff
	.zero		1


	//   ....[112]....
        /*0808*/ 	.word	0x00008400
        /*080c*/ 	.word	0x00000000
        /*0810*/ 	.word	0x000000f0
        /*0814*/ 	.short	0x010a
        /*0816*/ 	.byte	0xff
	.zero		1


	//   ....[113]....
        /*0818*/ 	.word	0x00008460
        /*081c*/ 	.word	0x00000000
        /*0820*/ 	.word	0x000000a0
        /*0824*/ 	.short	0x010a
        /*0826*/ 	.byte	0xff
	.zero		1


	//   ....[114]....
        /*0828*/ 	.word	0x000084b0
        /*082c*/ 	.word	0x00000000
        /*0830*/ 	.word	0x00000090
        /*0834*/ 	.short	0x010a
        /*0836*/ 	.byte	0xff
	.zero		1


	//   ....[115]....
        /*0838*/ 	.word	0x00008510
        /*083c*/ 	.word	0x00000000
        /*0840*/ 	.word	0x000000a0
        /*0844*/ 	.short	0x010a
        /*0846*/ 	.byte	0xff
	.zero		1


	//   ....[116]....
        /*0848*/ 	.word	0x00008560
        /*084c*/ 	.word	0x00000000
        /*0850*/ 	.word	0x00000090
        /*0854*/ 	.short	0x010a
        /*0856*/ 	.byte	0xff
	.zero		1


	//   ....[117]....
        /*0858*/ 	.word	0x000085c0
        /*085c*/ 	.word	0x00000003
        /*0860*/ 	.word	0x000000d0
        /*0864*/ 	.short	0x010a
        /*0866*/ 	.byte	0xff
	.zero		1


	//   ....[118]....
        /*0868*/ 	.word	0x00008620
        /*086c*/ 	.word	0x00000000
        /*0870*/ 	.word	0x00000000
        /*0874*/ 	.short	0x010a
        /*0876*/ 	.byte	0xff
	.zero		1


	//   ....[119]....
        /*0878*/ 	.word	0x00008680
        /*087c*/ 	.word	0x00000000
        /*0880*/ 	.word	0x00000000
        /*0884*/ 	.short	0x010a
        /*0886*/ 	.byte	0xff
	.zero		1


	//   ....[120]....
        /*0888*/ 	.word	0x000086e0
        /*088c*/ 	.word	0x00000000
        /*0890*/ 	.word	0x00000000
        /*0894*/ 	.short	0x010a
        /*0896*/ 	.byte	0xff
	.zero		1


	//   ....[121]....
        /*0898*/ 	.word	0x00008740
        /*089c*/ 	.word	0x00000000
        /*08a0*/ 	.word	0x00000000
        /*08a4*/ 	.short	0x010a
        /*08a6*/ 	.byte	0xff
	.zero		1


	//   ....[122]....
        /*08a8*/ 	.word	0x000087a0
        /*08ac*/ 	.word	0x00000000
        /*08b0*/ 	.word	0x00000000
        /*08b4*/ 	.short	0x010a
        /*08b6*/ 	.byte	0xff
	.zero		1


	//   ....[123]....
        /*08b8*/ 	.word	0x000087f0
        /*08bc*/ 	.word	0x00000000
        /*08c0*/ 	.word	0x00000090
        /*08c4*/ 	.short	0x010a
        /*08c6*/ 	.byte	0xff
	.zero		1


	//   ....[124]....
        /*08c8*/ 	.word	0x00008850
        /*08cc*/ 	.word	0x00000000
        /*08d0*/ 	.word	0x00000088
        /*08d4*/ 	.short	0x010a
        /*08d6*/ 	.byte	0xff
	.zero		1


	//   ....[125]....
        /*08d8*/ 	.word	0x000088b0
        /*08dc*/ 	.word	0x00000003
        /*08e0*/ 	.word	0x00000060
        /*08e4*/ 	.short	0x010a
        /*08e6*/ 	.byte	0xff
	.zero		1


	//   ....[126]....
        /*08e8*/ 	.word	0x00008910
        /*08ec*/ 	.word	0x00000003
        /*08f0*/ 	.word	0x00000068
        /*08f4*/ 	.short	0x010a
        /*08f6*/ 	.byte	0xff
	.zero		1


	//   ....[127]....
        /*08f8*/ 	.word	0x00008970
        /*08fc*/ 	.word	0x00000003
        /*0900*/ 	.word	0x00000070
        /*0904*/ 	.short	0x010a
        /*0906*/ 	.byte	0xff
	.zero		1


	//   ....[128]....
        /*0908*/ 	.word	0x000089d0
        /*090c*/ 	.word	0x00000003
        /*0910*/ 	.word	0x00000078
        /*0914*/ 	.short	0x010a
        /*0916*/ 	.byte	0xff
	.zero		1


	//   ....[129]....
        /*0918*/ 	.word	0x00008a30
        /*091c*/ 	.word	0x00000000
        /*0920*/ 	.word	0x00000060
        /*0924*/ 	.short	0x010a
        /*0926*/ 	.byte	0xff
	.zero		1


	//   ....[130]....
        /*0928*/ 	.word	0x00008a90
        /*092c*/ 	.word	0x00000000
        /*0930*/ 	.word	0x00000068
        /*0934*/ 	.short	0x010a
        /*0936*/ 	.byte	0xff
	.zero		1


	//   ....[131]....
        /*0938*/ 	.word	0x00008af0
        /*093c*/ 	.word	0x00000000
        /*0940*/ 	.word	0x00000070
        /*0944*/ 	.short	0x010a
        /*0946*/ 	.byte	0xff
	.zero		1


	//   ....[132]....
        /*0948*/ 	.word	0x00008b40
        /*094c*/ 	.word	0x00000000
        /*0950*/ 	.word	0x00000090
        /*0954*/ 	.short	0x010a
        /*0956*/ 	.byte	0xff
	.zero		1


	//   ....[133]....
        /*0958*/ 	.word	0x00008ba0
        /*095c*/ 	.word	0x00000002
        /*0960*/ 	.word	0x00000040
        /*0964*/ 	.short	0x010a
        /*0966*/ 	.byte	0xff
	.zero		1


	//   ....[134]....
        /*0968*/ 	.word	0x00008bf0
        /*096c*/ 	.word	0x0000004f
        /*0970*/ 	.word	0x000000b0
        /*0974*/ 	.short	0x010a
        /*0976*/ 	.byte	0xff
	.zero		1


	//   ....[135]....
        /*0978*/ 	.word	0x00008c40
        /*097c*/ 	.word	0x00000003
        /*0980*/ 	.word	0x00000040
        /*0984*/ 	.short	0x010a
        /*0986*/ 	.byte	0xff
	.zero		1


	//   ....[136]....
        /*0988*/ 	.word	0x00008c90
        /*098c*/ 	.word	0x00000053
        /*0990*/ 	.word	0x00000040
        /*0994*/ 	.short	0x010a
        /*0996*/ 	.byte	0xff
	.zero		1


	//   ....[137]....
        /*0998*/ 	.word	0x00008ce0
        /*099c*/ 	.word	0x00000058
        /*09a0*/ 	.word	0x00000040
        /*09a4*/ 	.short	0x010a
        /*09a6*/ 	.byte	0xff
	.zero		1


	//----- nvinfo : EIATTR_NUM_MBARRIERS
	.align		4
.L_47:
        /*09a8*/ 	.byte	0x03, 0x38
        /*09aa*/ 	.short	0x0022


	//----- nvinfo : EIATTR_EXIT_INSTR_OFFSETS
	.align		4
        /*09ac*/ 	.byte	0x04, 0x1c
        /*09ae*/ 	.short	(.L_49 - .L_48)


	//   ....[0]....
.L_48:
        /*09b0*/ 	.word	0x00002670


	//   ....[1]....
        /*09b4*/ 	.word	0x00002b60


	//   ....[2]....
        /*09b8*/ 	.word	0x00002bc0


	//   ....[3]....
        /*09bc*/ 	.word	0x00003ce0


	//   ....[4]....
        /*09c0*/ 	.word	0x00004d40


	//   ....[5]....
        /*09c4*/ 	.word	0x00004d80


	//   ....[6]....
        /*09c8*/ 	.word	0x00008050


	//   ....[7]....
        /*09cc*/ 	.word	0x000080d0


	//   ....[8]....
        /*09d0*/ 	.word	0x00008100


	//   ....[9]....
        /*09d4*/ 	.word	0x00008170


	//----- nvinfo : EIATTR_MAX_THREADS
	.align		4
.L_49:
        /*09d8*/ 	.byte	0x04, 0x05
        /*09da*/ 	.short	(.L_51 - .L_50)
.L_50:
        /*09dc*/ 	.word	0x00000100
        /*09e0*/ 	.word	0x00000001
        /*09e4*/ 	.word	0x00000001


	//----- nvinfo : EIATTR_CRS_STACK_SIZE
	.align		4
.L_51:
        /*09e8*/ 	.byte	0x04, 0x1e
        /*09ea*/ 	.short	(.L_53 - .L_52)
.L_52:
        /*09ec*/ 	.word	0x00000000


	//----- nvinfo : EIATTR_CBANK_PARAM_SIZE
	.align		4
.L_53:
        /*09f0*/ 	.byte	0x03, 0x19
        /*09f2*/ 	.short	0x0800


	//----- nvinfo : EIATTR_PARAM_CBANK
	.align		4
        /*09f4*/ 	.byte	0x04, 0x0a
        /*09f6*/ 	.short	(.L_55 - .L_54)
	.align		4
.L_54:
        /*09f8*/ 	.word	index@(.nv.constant0._ZN7cutlass13device_kernelINS_4gemm6kernel13GemmUniversalIN4cute5tupleIJiiiiEEENS1_10collective13CollectiveMmaINS1_35MainloopSm100TmaUmmaWarpSpecializedILi4ELi2ELi4ENS5_IJNS4_1CILi1EEESB_SB_EEEEENS5_IJNSA_ILi64EEENSA_ILi128EEESF_EEENS_10bfloat16_tENS5_IJlSB_lEEESH_SI_NS4_8TiledMMAINS4_8MMA_AtomIJNS4_20SM100_MMA_F16BF16_SSISH_SH_fLi64ELi128ELNS4_4UMMA5MajorE0ELSN_0ELNSM_7ScaleInE0ELSO_0EEEEEENS4_6LayoutISC_NS5_IJNSA_ILi0EEESS_SS_EEEEENS5_IJNS4_10UnderscoreESV_SV_EEEEENS4_13SM90_TMA_LOADENS4_14ComposedLayoutINS4_7SwizzleILi3ELi4ELi3EEENS4_18smem_ptr_flag_bitsILi16EEENSR_INS5_IJNSA_ILi8EEESE_EEENS5_IJSE_SB_EEEEEEEvNS4_8identityESY_S18_vS19_EENS_8epilogue10collective18CollectiveEpilogueINS1B_23Sm100TmaWarpSpecializedILi4ELi2ELi16ELb1ELb0EEEJSG_NS5_IJNSR_ISE_SB_EENSR_INSA_ILi32EEESB_EEEEESH_SI_SH_SI_NS1B_6fusion15FusionCallbacksIS1F_NS1K_17LinearCombinationISH_fSH_fLNS_15FloatRoundStyleE2EEESG_S1J_JEEENS4_5SM1004TMEM4LOAD26SM100_TMEM_LOAD_16dp256b4xESY_NSZ_INS10_ILi2ELi4ELi3EEES13_NSR_INS5_IJS14_S1H_EEENS5_IJS1H_SB_EEEEEEENS4_17SM75_U32x4_LDSM_NENS4_14SM90_TMA_STOREES1Y_NS4_17SM90_U32x4_STSM_NENS4_39AutoVectorizingCopyWithAssumedAlignmentILi128EEEEEEvvEEEEvNT_6ParamsE)
        /*09fc*/ 	.short	0x0380
        /*09fe*/ 	.short	0x0800


	//----- nvinfo : EIATTR_SW_WAR
	.align		4
.L_55:
        /*0a00*/ 	.byte	0x04, 0x36
        /*0a02*/ 	.short	(.L_57 - .L_56)
.L_56:
        /*0a04*/ 	.word	0x00000008
.L_57:


//--------------------- .nv.callgraph             --------------------------
	.section	.nv.callgraph,"",@"SHT_CUDA_CALLGRAPH"
	.align	4
	.sectionentsize	8
	.align		4
        /*0000*/ 	.word	0x00000000
	.align		4
        /*0004*/ 	.word	0xffffffff
	.align		4
        /*0008*/ 	.word	index@(_ZN7cutlass13device_kernelINS_4gemm6kernel13GemmUniversalIN4cute5tupleIJiiiiEEENS1_10collective13CollectiveMmaINS1_35MainloopSm100TmaUmmaWarpSpecializedILi4ELi2ELi4ENS5_IJNS4_1CILi1EEESB_SB_EEEEENS5_IJNSA_ILi64EEENSA_ILi128EEESF_EEENS_10bfloat16_tENS5_IJlSB_lEEESH_SI_NS4_8TiledMMAINS4_8MMA_AtomIJNS4_20SM100_MMA_F16BF16_SSISH_SH_fLi64ELi128ELNS4_4UMMA5MajorE0ELSN_0ELNSM_7ScaleInE0ELSO_0EEEEEENS4_6LayoutISC_NS5_IJNSA_ILi0EEESS_SS_EEEEENS5_IJNS4_10UnderscoreESV_SV_EEEEENS4_13SM90_TMA_LOADENS4_14ComposedLayoutINS4_7SwizzleILi3ELi4ELi3EEENS4_18smem_ptr_flag_bitsILi16EEENSR_INS5_IJNSA_ILi8EEESE_EEENS5_IJSE_SB_EEEEEEEvNS4_8identityESY_S18_vS19_EENS_8epilogue10collective18CollectiveEpilogueINS1B_23Sm100TmaWarpSpecializedILi4ELi2ELi16ELb1ELb0EEEJSG_NS5_IJNSR_ISE_SB_EENSR_INSA_ILi32EEESB_EEEEESH_SI_SH_SI_NS1B_6fusion15FusionCallbacksIS1F_NS1K_17LinearCombinationISH_fSH_fLNS_15FloatRoundStyleE2EEESG_S1J_JEEENS4_5SM1004TMEM4LOAD26SM100_TMEM_LOAD_16dp256b4xESY_NSZ_INS10_ILi2ELi4ELi3EEES13_NSR_INS5_IJS14_S1H_EEENS5_IJS1H_SB_EEEEEEENS4_17SM75_U32x4_LDSM_NENS4_14SM90_TMA_STOREES1Y_NS4_17SM90_U32x4_STSM_NENS4_39AutoVectorizingCopyWithAssumedAlignmentILi128EEEEEEvvEEEEvNT_6ParamsE)
	.align		4
        /*000c*/ 	.word	index@(__assertfail)
	.align		4
        /*0010*/ 	.word	0x00000000
	.align		4
        /*0014*/ 	.word	0xfffffffe
	.align		4
        /*0018*/ 	.word	0x00000000
	.align		4
        /*001c*/ 	.word	0xfffffffd
	.align		4
        /*0020*/ 	.word	0x00000000
	.align		4
        /*0024*/ 	.word	0xfffffffc


//--------------------- .nv.constant4             --------------------------
	.section	.nv.constant4,"a",@progbits
	.align	8
	.align		8
.nv.constant4:
        /*0000*/ 	.dword	__assertfail
	.align		8
        /*0008*/ 	.dword	__unnamed_1
	.align		8
        /*0010*/ 	.dword	__unnamed_2
	.align		8
        /*0018*/ 	.dword	_ZN40_INTERNAL_f35702f7_4_k_cu_f2570a47_192554cuda3std3__45__cpo5beginE
	.align		8
        /*0020*/ 	.dword	_ZN40_INTERNAL_f35702f7_4_k_cu_f2570a47_192554cuda3std3__45__cpo3endE
	.align		8
        /*0028*/ 	.dword	_ZN40_INTERNAL_f35702f7_4_k_cu_f2570a47_192554cuda3std3__45__cpo6cbeginE
	.align		8
        /*0030*/ 	.dword	_ZN40_INTERNAL_f35702f7_4_k_cu_f2570a47_192554cuda3std3__45__cpo4cendE
	.align		8
        /*0038*/ 	.dword	_ZN40_INTERNAL_f35702f7_4_k_cu_f2570a47_192554cuda3std3__442_GLOBAL__N__f35702f7_4_k_cu_f2570a47_192556ignoreE
	.align		8
        /*0040*/ 	.dword	_ZN40_INTERNAL_f35702f7_4_k_cu_f2570a47_192554cuda3std3__419piecewise_constructE
	.align		8
        /*0048*/ 	.dword	_ZN40_INTERNAL_f35702f7_4_k_cu_f2570a47_192554cuda3std3__48in_placeE
	.align		8
        /*0050*/ 	.dword	_ZN40_INTERNAL_f35702f7_4_k_cu_f2570a47_192554cuda3std6ranges3__45__cpo4swapE
	.align		8
        /*0058*/ 	.dword	_ZN40_INTERNAL_f35702f7_4_k_cu_f2570a47_192554cuda3std6ranges3__45__cpo9iter_moveE
	.align		8
        /*0060*/ 	.dword	_ZN40_INTERNAL_f35702f7_4_k_cu_f2570a47_192554cute7productE
	.align		8
        /*0068*/ 	.dword	_ZN40_INTERNAL_f35702f7_4_k_cu_f2570a47_192554cute1_E
	.align		8
        /*0070*/ 	.dword	$str$25
	.align		8
        /*0078*/ 	.dword	$str$26
	.align		8
        /*0080*/ 	.dword	$str$27
	.align		8
        /*0088*/ 	.dword	$str$28


//--------------------- .text._ZN7cutlass13device_kernelINS_4gemm6kernel13GemmUniversalIN4cute5tupleIJiiiiEEENS1_10collective13CollectiveMmaINS1_35MainloopSm100TmaUmmaWarpSpecializedILi4ELi2ELi4ENS5_IJNS4_1CILi1EEESB_SB_EEEEENS5_IJNSA_ILi64EEENSA_ILi128EEESF_EEENS_10bfloat16_tENS5_IJlSB_lEEESH_SI_NS4_8TiledMMAINS4_8MMA_AtomIJNS4_20SM100_MMA_F16BF16_SSISH_SH_fLi64ELi128ELNS4_4UMMA5MajorE0ELSN_0ELNSM_7ScaleInE0ELSO_0EEEEEENS4_6LayoutISC_NS5_IJNSA_ILi0EEESS_SS_EEEEENS5_IJNS4_10UnderscoreESV_SV_EEEEENS4_13SM90_TMA_LOADENS4_14ComposedLayoutINS4_7SwizzleILi3ELi4ELi3EEENS4_18smem_ptr_flag_bitsILi16EEENSR_INS5_IJNSA_ILi8EEESE_EEENS5_IJSE_SB_EEEEEEEvNS4_8identityESY_S18_vS19_EENS_8epilogue10collective18CollectiveEpilogueINS1B_23Sm100TmaWarpSpecializedILi4ELi2ELi16ELb1ELb0EEEJSG_NS5_IJNSR_ISE_SB_EENSR_INSA_ILi32EEESB_EEEEESH_SI_SH_SI_NS1B_6fusion15FusionCallbacksIS1F_NS1K_17LinearCombinationISH_fSH_fLNS_15FloatRoundStyleE2EEESG_S1J_JEEENS4_5SM1004TMEM4LOAD26SM100_TMEM_LOAD_16dp256b4xESY_NSZ_INS10_ILi2ELi4ELi3EEES13_NSR_INS5_IJS14_S1H_EEENS5_IJS1H_SB_EEEEEEENS4_17SM75_U32x4_LDSM_NENS4_14SM90_TMA_STOREES1Y_NS4_17SM90_U32x4_STSM_NENS4_39AutoVectorizingCopyWithAssumedAlignmentILi128EEEEEEvvEEEEvNT_6ParamsE --------------------------
	.section	.text._ZN7cutlass13device_kernelINS_4gemm6kernel13GemmUniversalIN4cute5tupleIJiiiiEEENS1_10collective13CollectiveMmaINS1_35MainloopSm100TmaUmmaWarpSpecializedILi4ELi2ELi4ENS5_IJNS4_1CILi1EEESB_SB_EEEEENS5_IJNSA_ILi64EEENSA_ILi128EEESF_EEENS_10bfloat16_tENS5_IJlSB_lEEESH_SI_NS4_8TiledMMAINS4_8MMA_AtomIJNS4_20SM100_MMA_F16BF16_SSISH_SH_fLi64ELi128ELNS4_4UMMA5MajorE0ELSN_0ELNSM_7ScaleInE0ELSO_0EEEEEENS4_6LayoutISC_NS5_IJNSA_ILi0EEESS_SS_EEEEENS5_IJNS4_10UnderscoreESV_SV_EEEEENS4_13SM90_TMA_LOADENS4_14ComposedLayoutINS4_7SwizzleILi3ELi4ELi3EEENS4_18smem_ptr_flag_bitsILi16EEENSR_INS5_IJNSA_ILi8EEESE_EEENS5_IJSE_SB_EEEEEEEvNS4_8identityESY_S18_vS19_EENS_8epilogue10collective18CollectiveEpilogueINS1B_23Sm100TmaWarpSpecializedILi4ELi2ELi16ELb1ELb0EEEJSG_NS5_IJNSR_ISE_SB_EENSR_INSA_ILi32EEESB_EEEEESH_SI_SH_SI_NS1B_6fusion15FusionCallbacksIS1F_NS1K_17LinearCombinationISH_fSH_fLNS_15FloatRoundStyleE2EEESG_S1J_JEEENS4_5SM1004TMEM4LOAD26SM100_TMEM_LOAD_16dp256b4xESY_NSZ_INS10_ILi2ELi4ELi3EEES13_NSR_INS5_IJS14_S1H_EEENS5_IJS1H_SB_EEEEEEENS4_17SM75_U32x4_LDSM_NENS4_14SM90_TMA_STOREES1Y_NS4_17SM90_U32x4_STSM_NENS4_39AutoVectorizingCopyWithAssumedAlignmentILi128EEEEEEvvEEEEvNT_6ParamsE,"ax",@progbits
	.align	128
.text._ZN7cutlass13device_kernelINS_4gemm6kernel13GemmUniversalIN4cute5tupleIJiiiiEEENS1_10collective13CollectiveMmaINS1_35MainloopSm100TmaUmmaWarpSpecializedILi4ELi2ELi4ENS5_IJNS4_1CILi1EEESB_SB_EEEEENS5_IJNSA_ILi64EEENSA_ILi128EEESF_EEENS_10bfloat16_tENS5_IJlSB_lEEESH_SI_NS4_8TiledMMAINS4_8MMA_AtomIJNS4_20SM100_MMA_F16BF16_SSISH_SH_fLi64ELi128ELNS4_4UMMA5MajorE0ELSN_0ELNSM_7ScaleInE0ELSO_0EEEEEENS4_6LayoutISC_NS5_IJNSA_ILi0EEESS_SS_EEEEENS5_IJNS4_10UnderscoreESV_SV_EEEEENS4_13SM90_TMA_LOADENS4_14ComposedLayoutINS4_7SwizzleILi3ELi4ELi3EEENS4_18smem_ptr_flag_bitsILi16EEENSR_INS5_IJNSA_ILi8EEESE_EEENS5_IJSE_SB_EEEEEEEvNS4_8identityESY_S18_vS19_EENS_8epilogue10collective18CollectiveEpilogueINS1B_23Sm100TmaWarpSpecializedILi4ELi2ELi16ELb1ELb0EEEJSG_NS5_IJNSR_ISE_SB_EENSR_INSA_ILi32EEESB_EEEEESH_SI_SH_SI_NS1B_6fusion15FusionCallbacksIS1F_NS1K_17LinearCombinationISH_fSH_fLNS_15FloatRoundStyleE2EEESG_S1J_JEEENS4_5SM1004TMEM4LOAD26SM100_TMEM_LOAD_16dp256b4xESY_NSZ_INS10_ILi2ELi4ELi3EEES13_NSR_INS5_IJS14_S1H_EEENS5_IJS1H_SB_EEEEEEENS4_17SM75_U32x4_LDSM_NENS4_14SM90_TMA_STOREES1Y_NS4_17SM90_U32x4_STSM_NENS4_39AutoVectorizingCopyWithAssumedAlignmentILi128EEEEEEvvEEEEvNT_6ParamsE:
        .type           _ZN7cutlass13device_kernelINS_4gemm6kernel13GemmUniversalIN4cute5tupleIJiiiiEEENS1_10collective13CollectiveMmaINS1_35MainloopSm100TmaUmmaWarpSpecializedILi4ELi2ELi4ENS5_IJNS4_1CILi1EEESB_SB_EEEEENS5_IJNSA_ILi64EEENSA_ILi128EEESF_EEENS_10bfloat16_tENS5_IJlSB_lEEESH_SI_NS4_8TiledMMAINS4_8MMA_AtomIJNS4_20SM100_MMA_F16BF16_SSISH_SH_fLi64ELi128ELNS4_4UMMA5MajorE0ELSN_0ELNSM_7ScaleInE0ELSO_0EEEEEENS4_6LayoutISC_NS5_IJNSA_ILi0EEESS_SS_EEEEENS5_IJNS4_10UnderscoreESV_SV_EEEEENS4_13SM90_TMA_LOADENS4_14ComposedLayoutINS4_7SwizzleILi3ELi4ELi3EEENS4_18smem_ptr_flag_bitsILi16EEENSR_INS5_IJNSA_ILi8EEESE_EEENS5_IJSE_SB_EEEEEEEvNS4_8identityESY_S18_vS19_EENS_8epilogue10collective18CollectiveEpilogueINS1B_23Sm100TmaWarpSpecializedILi4ELi2ELi16ELb1ELb0EEEJSG_NS5_IJNSR_ISE_SB_EENSR_INSA_ILi32EEESB_EEEEESH_SI_SH_SI_NS1B_6fusion15FusionCallbacksIS1F_NS1K_17LinearCombinationISH_fSH_fLNS_15FloatRoundStyleE2EEESG_S1J_JEEENS4_5SM1004TMEM4LOAD26SM100_TMEM_LOAD_16dp256b4xESY_NSZ_INS10_ILi2ELi4ELi3EEES13_NSR_INS5_IJS14_S1H_EEENS5_IJS1H_SB_EEEEEEENS4_17SM75_U32x4_LDSM_NENS4_14SM90_TMA_STOREES1Y_NS4_17SM90_U32x4_STSM_NENS4_39AutoVectorizingCopyWithAssumedAlignmentILi128EEEEEEvvEEEEvNT_6ParamsE,@function
        .size           _ZN7cutlass13device_kernelINS_4gemm6kernel13GemmUniversalIN4cute5tupleIJiiiiEEENS1_10collective13CollectiveMmaINS1_35MainloopSm100TmaUmmaWarpSpecializedILi4ELi2ELi4ENS5_IJNS4_1CILi1EEESB_SB_EEEEENS5_IJNSA_ILi64EEENSA_ILi128EEESF_EEENS_10bfloat16_tENS5_IJlSB_lEEESH_SI_NS4_8TiledMMAINS4_8MMA_AtomIJNS4_20SM100_MMA_F16BF16_SSISH_SH_fLi64ELi128ELNS4_4UMMA5MajorE0ELSN_0ELNSM_7ScaleInE0ELSO_0EEEEEENS4_6LayoutISC_NS5_IJNSA_ILi0EEESS_SS_EEEEENS5_IJNS4_10UnderscoreESV_SV_EEEEENS4_13SM90_TMA_LOADENS4_14ComposedLayoutINS4_7SwizzleILi3ELi4ELi3EEENS4_18smem_ptr_flag_bitsILi16EEENSR_INS5_IJNSA_ILi8EEESE_EEENS5_IJSE_SB_EEEEEEEvNS4_8identityESY_S18_vS19_EENS_8epilogue10collective18CollectiveEpilogueINS1B_23Sm100TmaWarpSpecializedILi4ELi2ELi16ELb1ELb0EEEJSG_NS5_IJNSR_ISE_SB_EENSR_INSA_ILi32EEESB_EEEEESH_SI_SH_SI_NS1B_6fusion15FusionCallbacksIS1F_NS1K_17LinearCombinationISH_fSH_fLNS_15FloatRoundStyleE2EEESG_S1J_JEEENS4_5SM1004TMEM4LOAD26SM100_TMEM_LOAD_16dp256b4xESY_NSZ_INS10_ILi2ELi4ELi3EEES13_NSR_INS5_IJS14_S1H_EEENS5_IJS1H_SB_EEEEEEENS4_17SM75_U32x4_LDSM_NENS4_14SM90_TMA_STOREES1Y_NS4_17SM90_U32x4_STSM_NENS4_39AutoVectorizingCopyWithAssumedAlignmentILi128EEEEEEvvEEEEvNT_6ParamsE,(.L_x_176 - _ZN7cutlass13device_kernelINS_4gemm6kernel13GemmUniversalIN4cute5tupleIJiiiiEEENS1_10collective13CollectiveMmaINS1_35MainloopSm100TmaUmmaWarpSpecializedILi4ELi2ELi4ENS5_IJNS4_1CILi1EEESB_SB_EEEEENS5_IJNSA_ILi64EEENSA_ILi128EEESF_EEENS_10bfloat16_tENS5_IJlSB_lEEESH_SI_NS4_8TiledMMAINS4_8MMA_AtomIJNS4_20SM100_MMA_F16BF16_SSISH_SH_fLi64ELi128ELNS4_4UMMA5MajorE0ELSN_0ELNSM_7ScaleInE0ELSO_0EEEEEENS4_6LayoutISC_NS5_IJNSA_ILi0EEESS_SS_EEEEENS5_IJNS4_10UnderscoreESV_SV_EEEEENS4_13SM90_TMA_LOADENS4_14ComposedLayoutINS4_7SwizzleILi3ELi4ELi3EEENS4_18smem_ptr_flag_bitsILi16EEENSR_INS5_IJNSA_ILi8EEESE_EEENS5_IJSE_SB_EEEEEEEvNS4_8identityESY_S18_vS19_EENS_8epilogue10collective18CollectiveEpilogueINS1B_23Sm100TmaWarpSpecializedILi4ELi2ELi16ELb1ELb0EEEJSG_NS5_IJNSR_ISE_SB_EENSR_INSA_ILi32EEESB_EEEEESH_SI_SH_SI_NS1B_6fusion15FusionCallbacksIS1F_NS1K_17LinearCombinationISH_fSH_fLNS_15FloatRoundStyleE2EEESG_S1J_JEEENS4_5SM1004TMEM4LOAD26SM100_TMEM_LOAD_16dp256b4xESY_NSZ_INS10_ILi2ELi4ELi3EEES13_NSR_INS5_IJS14_S1H_EEENS5_IJS1H_SB_EEEEEEENS4_17SM75_U32x4_LDSM_NENS4_14SM90_TMA_STOREES1Y_NS4_17SM90_U32x4_STSM_NENS4_39AutoVectorizingCopyWithAssumedAlignmentILi128EEEEEEvvEEEEvNT_6ParamsE)
        .other          _ZN7cutlass13device_kernelINS_4gemm6kernel13GemmUniversalIN4cute5tupleIJiiiiEEENS1_10collective13CollectiveMmaINS1_35MainloopSm100TmaUmmaWarpSpecializedILi4ELi2ELi4ENS5_IJNS4_1CILi1EEESB_SB_EEEEENS5_IJNSA_ILi64EEENSA_ILi128EEESF_EEENS_10bfloat16_tENS5_IJlSB_lEEESH_SI_NS4_8TiledMMAINS4_8MMA_AtomIJNS4_20SM100_MMA_F16BF16_SSISH_SH_fLi64ELi128ELNS4_4UMMA5MajorE0ELSN_0ELNSM_7ScaleInE0ELSO_0EEEEEENS4_6LayoutISC_NS5_IJNSA_ILi0EEESS_SS_EEEEENS5_IJNS4_10UnderscoreESV_SV_EEEEENS4_13SM90_TMA_LOADENS4_14ComposedLayoutINS4_7SwizzleILi3ELi4ELi3EEENS4_18smem_ptr_flag_bitsILi16EEENSR_INS5_IJNSA_ILi8EEESE_EEENS5_IJSE_SB_EEEEEEEvNS4_8identityESY_S18_vS19_EENS_8epilogue10collective18CollectiveEpilogueINS1B_23Sm100TmaWarpSpecializedILi4ELi2ELi16ELb1ELb0EEEJSG_NS5_IJNSR_ISE_SB_EENSR_INSA_ILi32EEESB_EEEEESH_SI_SH_SI_NS1B_6fusion15FusionCallbacksIS1F_NS1K_17LinearCombinationISH_fSH_fLNS_15FloatRoundStyleE2EEESG_S1J_JEEENS4_5SM1004TMEM4LOAD26SM100_TMEM_LOAD_16dp256b4xESY_NSZ_INS10_ILi2ELi4ELi3EEES13_NSR_INS5_IJS14_S1H_EEENS5_IJS1H_SB_EEEEEEENS4_17SM75_U32x4_LDSM_NENS4_14SM90_TMA_STOREES1Y_NS4_17SM90_U32x4_STSM_NENS4_39AutoVectorizingCopyWithAssumedAlignmentILi128EEEEEEvvEEEEvNT_6ParamsE,@"STO_CUDA_ENTRY STV_DEFAULT"
_ZN7cutlass13device_kernelINS_4gemm6kernel13GemmUniversalIN4cute5tupleIJiiiiEEENS1_10collective13CollectiveMmaINS1_35MainloopSm100TmaUmmaWarpSpecializedILi4ELi2ELi4ENS5_IJNS4_1CILi1EEESB_SB_EEEEENS5_IJNSA_ILi64EEENSA_ILi128EEESF_EEENS_10bfloat16_tENS5_IJlSB_lEEESH_SI_NS4_8TiledMMAINS4_8MMA_AtomIJNS4_20SM100_MMA_F16BF16_SSISH_SH_fLi64ELi128ELNS4_4UMMA5MajorE0ELSN_0ELNSM_7ScaleInE0ELSO_0EEEEEENS4_6LayoutISC_NS5_IJNSA_ILi0EEESS_SS_EEEEENS5_IJNS4_10UnderscoreESV_SV_EEEEENS4_13SM90_TMA_LOADENS4_14ComposedLayoutINS4_7SwizzleILi3ELi4ELi3EEENS4_18smem_ptr_flag_bitsILi16EEENSR_INS5_IJNSA_ILi8EEESE_EEENS5_IJSE_SB_EEEEEEEvNS4_8identityESY_S18_vS19_EENS_8epilogue10collective18CollectiveEpilogueINS1B_23Sm100TmaWarpSpecializedILi4ELi2ELi16ELb1ELb0EEEJSG_NS5_IJNSR_ISE_SB_EENSR_INSA_ILi32EEESB_EEEEESH_SI_SH_SI_NS1B_6fusion15FusionCallbacksIS1F_NS1K_17LinearCombinationISH_fSH_fLNS_15FloatRoundStyleE2EEESG_S1J_JEEENS4_5SM1004TMEM4LOAD26SM100_TMEM_LOAD_16dp256b4xESY_NSZ_INS10_ILi2ELi4ELi3EEES13_NSR_INS5_IJS14_S1H_EEENS5_IJS1H_SB_EEEEEEENS4_17SM75_U32x4_LDSM_NENS4_14SM90_TMA_STOREES1Y_NS4_17SM90_U32x4_STSM_NENS4_39AutoVectorizingCopyWithAssumedAlignmentILi128EEEEEEvvEEEEvNT_6ParamsE:
[----:B------:R-:W1:Y:S01]  /*0000*/  LDC R1, c[0x0][0x37c] ;  /* 0x0000df00ff017b82 */ /* 0x000e620000000800 */
[----:B------:R-:W2:Y:S01]  /*0010*/  S2R R72, SR_TID.X ;  /* 0x0000000000487919 */ /* 0x000ea20000002100 */
[----:B------:R-:W3:Y:S01]  /*0020*/  LDCU.64 UR4, c[0x0][0x890] ;  /* 0x00011200ff0477ac */ /* 0x000ee20008000a00 */
[----:B------:R-:W-:Y:S02]  /*0030*/  PRMT R59, RZ, 0x7610, R59 ;  /* 0x00007610ff3b7816 */ /* 0x000fe4000000003b */
[----:B------:R-:W-:Y:S01]  /*0040*/  ELECT P5, URZ, PT ;  /* 0x0000000000ff782f */ /* 0x000fe200038a0000 */
[----:B------:R-:W4:Y:S01]  /*0050*/  LDCU.64 UR46, c[0x0][0x358] ;  /* 0x00006b00ff2e77ac */ /* 0x000f220008000a00 */
[----:B---3--:R-:W-:-:S04]  /*0060*/  UISETP.NE.U32.AND UP0, UPT, UR4, URZ, UPT ;  /* 0x000000ff0400728c */ /* 0x008fc8000bf05070 */
[----:B------:R-:W-:Y:S01]  /*0070*/  UISETP.NE.AND.EX UP0, UPT, UR5, URZ, UPT, UP0 ;  /* 0x000000ff0500728c */ /* 0x000fe2000bf05300 */
[----:B--2---:R-:W-:-:S05]  /*0080*/  SHF.R.U32.HI R65, RZ, 0x5, R72 ;  /* 0x00000005ff417819 */ /* 0x004fca0000011648 */
[----:B------:R-:W2:Y:S02]  /*0090*/  SHFL.IDX PT, R0, R65, RZ, 0x1f ;  /* 0x00001fff41007589 */ /* 0x000ea400000e0000 */
[----:B--2---:R-:W-:Y:S01]  /*00a0*/  R2UR UR8, R0 ;  /* 0x00000000000872ca */ /* 0x004fe200000e0000 */
[----:B-1--4-:R-:W-:-:S14]  /*00b0*/  BRA.U UP0, `(.L_x_0) ;  /* 0x00000001002c7547 */ /* 0x012fdc000b800000 */
[----:B------:R-:W1:Y:S02]  /*00c0*/  LDCU.64 UR6, c[0x0][0x888] ;  /* 0x00011100ff0677ac */ /* 0x000e640008000a00 */
[----:B-1----:R-:W-:-:S04]  /*00d0*/  UISETP.NE.U32.AND UP0, UPT, UR6, URZ, UPT ;  /* 0x000000ff0600728c */ /* 0x002fc8000bf05070 */
[----:B------:R-:W-:-:S09]  /*00e0*/  UISETP.NE.AND.EX UP0, UPT, UR7, URZ, UPT, UP0 ;  /* 0x000000ff0700728c */ /* 0x000fd2000bf05300 */
[----:B------:R-:W-:Y:S05]  /*00f0*/  BRA.U !UP0, `(.L_x_1) ;  /* 0x0000000108107547 */ /* 0x000fea000b800000 */
[----:B------:R-:W1:Y:S02]  /*0100*/  LDC.64 R2, c[0x0][0x888] ;  /* 0x00022200ff027b82 */ /* 0x000e640000000a00 */
[----:B-1----:R1:W5:Y:S01]  /*0110*/  LDG.E R35, desc[UR46][R2.64] ;  /* 0x0000002e02237981 */ /* 0x002362000c1e1900 */
[----:B------:R-:W-:Y:S01]  /*0120*/  HFMA2 R59, -RZ, RZ, 0, 5.9604644775390625e-08 ;  /* 0x00000001ff3b7431 */ /* 0x000fe200000001ff */
[----:B------:R-:W-:Y:S05]  /*0130*/  BRA `(.L_x_0) ;  /* 0x00000000000c7947 */ /* 0x000fea0003800000 */
.L_x_1:
[----:B------:R-:W1:Y:S01]  /*0140*/  LDCU UR6, c[0x0][0x880] ;  /* 0x00011000ff0677ac */ /* 0x000e620008000800 */
[----:B------:R-:W-:Y:S01]  /*0150*/  HFMA2 R59, -RZ, RZ, 0, 5.9604644775390625e-08 ;  /* 0x00000001ff3b7431 */ /* 0x000fe200000001ff */
[----:B-1----:R-:W-:-:S07]  /*0160*/  MOV R35, UR6 ;  /* 0x0000000600237c02 */ /* 0x002fce0008000f00 */
.L_x_0:
[----:B------:R-:W2:Y:S02]  /*0170*/  LDCU.64 UR6, c[0x0][0x8b0] ;  /* 0x00011600ff0677ac */ /* 0x000ea40008000a00 */
[----:B--2---:R-:W-:-:S04]  /*0180*/  UISETP.NE.U32.AND UP0, UPT, UR6, URZ, UPT ;  /* 0x000000ff0600728c */ /* 0x004fc8000bf05070 */
[----:B------:R-:W-:-:S09]  /*0190*/  UISETP.NE.AND.EX UP0, UPT, UR7, URZ, UPT, UP0 ;  /* 0x000000ff0700728c */ /* 0x000fd2000bf05300 */
[----:B------:R-:W-:Y:S05]  /*01a0*/  BRA.U UP0, `(.L_x_2) ;  /* 0x0000000100247547 */ /* 0x000fea000b800000 */
[----:B------:R-:W2:Y:S02]  /*01b0*/  LDCU.64 UR6, c[0x0][0x8a8] ;  /* 0x00011500ff0677ac */ /* 0x000ea40008000a00 */
[----:B--2---:R-:W-:-:S04]  /*01c0*/  UISETP.NE.U32.AND UP0, UPT, UR6, URZ, UPT ;  /* 0x000000ff0600728c */ /* 0x004fc8000bf05070 */
[----:B------:R-:W-:-:S09]  /*01d0*/  UISETP.NE.AND.EX UP0, UPT, UR7, URZ, UPT, UP0 ;  /* 0x000000ff0700728c */ /* 0x000fd2000bf05300 */
[----:B------:R-:W-:Y:S05]  /*01e0*/  BRA.U !UP0, `(.L_x_3) ;  /* 0x00000001080c7547 */ /* 0x000fea000b800000 */
[----:B-1----:R-:W1:Y:S02]  /*01f0*/  LDC.64 R2, c[0x0][0x8a8] ;  /* 0x00022a00ff027b82 */ /* 0x002e640000000a00 */
[----:B-1----:R2:W5:Y:S01]  /*0200*/  LDG.E R33, desc[UR46][R2.64] ;  /* 0x0000002e02217981 */ /* 0x002562000c1e1900 */
[----:B------:R-:W-:Y:S05]  /*0210*/  BRA `(.L_x_2) ;  /* 0x0000000000087947 */ /* 0x000fea0003800000 */
.L_x_3:
[----:B------:R-:W2:Y:S02]  /*0220*/  LDCU UR6, c[0x0][0x8a0] ;  /* 0x00011400ff0677ac */ /* 0x000ea40008000800 */
[----:B--2---:R-:W-:Y:S02]  /*0230*/  MOV R33, UR6 ;  /* 0x0000000600217c02 */ /* 0x004fe40008000f00 */
.L_x_2:
[----:B------:R-:W-:Y:S01]  /*0240*/  IMAD.U32 R0, RZ, RZ, UR8 ;  /* 0x00000008ff007e24 */ /* 0x000fe2000f8e00ff */
[----:B------:R-:W-:Y:S04]  /*0250*/  BSSY.RECONVERGENT B0, `(.L_x_4) ;  /* 0x000000c000007945 */ /* 0x000fe80003800200 */
[C---:B------:R-:W-:Y:S02]  /*0260*/  ISETP.NE.OR P1, PT, R0.reuse, 0x1, !P5 ;  /* 0x000000010000780c */ /* 0x040fe40006f25670 */
[----:B------:R-:W-:-:S11]  /*0270*/  ISETP.NE.OR P0, PT, R0, 0x3, !P5 ;  /* 0x000000030000780c */ /* 0x000fd60006f05670 */
[----:B------:R-:W-:Y:S05]  /*0280*/  @P1 BRA `(.L_x_5) ;  /* 0x0000000000201947 */ /* 0x000fea0003800000 */
[----:B------:R-:W3:Y:S02]  /*0290*/  LDCU.64 UR6, c[0x0][0x348] ;  /* 0x00006900ff0677ac */ /* 0x000ee40008000a00 */
[----:B---3--:R-:W-:Y:S02]  /*02a0*/  UIADD3 UR10, UP1, UPT, UR6, 0x80, URZ ;  /* 0x00000080060a7890 */ /* 0x008fe4000ff3e0ff */
[----:B------:R-:W-:Y:S02]  /*02b0*/  UIADD3 UR6, UP0, UPT, UR6, 0x180, URZ ;  /* 0x0000018006067890 */ /* 0x000fe4000ff1e0ff */
[----:B------:R-:W-:Y:S02]  /*02c0*/  UIADD3.X UR11, UPT, UPT, URZ, UR7, URZ, UP1, !UPT ;  /* 0x00000007ff0b7290 */ /* 0x000fe40008ffe4ff */
[----:B------:R-:W-:-:S07]  /*02d0*/  UIADD3.X UR7, UPT, UPT, URZ, UR7, URZ, UP0, !UPT ;  /* 0x00000007ff077290 */ /* 0x000fce00087fe4ff */
[----:B------:R3:W-:Y:S02]  /*02e0*/  UTMACCTL.PF [UR10] ;  /* 0x000000000a0079b9 */ /* 0x0007e40008040000 */
[----:B------:R3:W-:Y:S02]  /*02f0*/  UTMACCTL.PF [UR6] ;  /* 0x00000000060079b9 */ /* 0x0007e40008040000 */
[----:B---3--:R-:W-:Y:S01]  /*0300*/  NOP ;  /* 0x0000000000007918 */ /* 0x008fe20000000000 */
.L_x_5:
[----:B------:R-:W-:Y:S05]  /*0310*/  BSYNC.RECONVERGENT B0 ;  /* 0x0000000000007941 */ /* 0x000fea0003800200 */
.L_x_4:
[----:B------:R-:W-:Y:S04]  /*0320*/  BSSY.RECONVERGENT B0, `(.L_x_6) ;  /* 0x000000a000007945 */ /* 0x000fe80003800200 */
        /* <DEDUP_REMOVED lines=9> */
.L_x_7:
[----:B------:R-:W-:Y:S05]  /*03c0*/  BSYNC.RECONVERGENT B0 ;  /* 0x0000000000007941 */ /* 0x000fea0003800200 */
.L_x_6:
[----:B------:R-:W3:Y:S01]  /*03d0*/  LDCU.64 UR6, c[0x0][0x888] ;  /* 0x00011100ff0677ac */ /* 0x000ee20008000a00 */
[----:B------:R-:W-:Y:S02]  /*03e0*/  UISETP.EQ.U32.AND UP1, UPT, UR4, URZ, UPT ;  /* 0x000000ff0400728c */ /* 0x000fe4000bf22070 */
[----:B------:R-:W-:Y:S02]  /*03f0*/  UPLOP3.LUT UP2, UPT, UPT, UPT, UPT, 0x80, 0x8 ;  /* 0x000000000008789c */ /* 0x000fe40003f4f070 */
[----:B---3--:R-:W-:-:S04]  /*0400*/  UISETP.NE.U32.AND UP0, UPT, UR6, URZ, UPT ;  /* 0x000000ff0600728c */ /* 0x008fc8000bf05070 */
[----:B------:R-:W-:-:S04]  /*0410*/  UISETP.NE.AND.EX UP0, UPT, UR7, URZ, UPT, UP0 ;  /* 0x000000ff0700728c */ /* 0x000fc8000bf05300 */
[----:B------:R-:W-:-:S04]  /*0420*/  UISETP.EQ.OR.EX UP3, UPT, UR5, URZ, !UP0, UP1 ;  /* 0x000000ff0500728c */ /* 0x000fc8000c762710 */
[----:B------:R-:W-:-:S05]  /*0430*/  UP2UR UR50, UPR, URZ, 0x8 ;  /* 0x00000008ff327883 */ /* 0x000fca0008000000 */
[----:B------:R-:W-:Y:S07]  /*0440*/  BRA.U !UP3, `(.L_x_8) ;  /* 0x000000010b207547 */ /* 0x000fee000b800000 */
[----:B------:R-:W-:Y:S01]  /*0450*/  UISETP.NE.U32.AND UP2, UPT, UR4, URZ, UPT ;  /* 0x000000ff0400728c */ /* 0x000fe2000bf45070 */
[----:B-----5:R-:W-:Y:S01]  /*0460*/  FSETP.NEU.AND P0, PT, R35, RZ, PT ;  /* 0x000000ff2300720b */ /* 0x020fe20003f0d000 */
[----:B------:R-:W-:Y:S02]  /*0470*/  USEL UR4, URZ, 0xffffffff, UP0 ;  /* 0xffffffffff047887 */ /* 0x000fe40008000000 */
[----:B------:R-:W-:-:S10]  /*0480*/  UISETP.NE.AND.EX UP2, UPT, UR5, URZ, UPT, UP2 ;  /* 0x000000ff0500728c */ /* 0x000fd4000bf45320 */
[----:B------:R-:W-:Y:S01]  /*0490*/  VOTEU.ANY UP1, P0 ;  /* 0x0000000000ff7886 */ /* 0x000fe20000020100 */
[----:B------:R-:W-:-:S04]  /*04a0*/  @!UP2 USEL UR4, URZ, 0xffffffff, UP1 ;  /* 0xffffffffff04a887 */ /* 0x000fc80008800000 */
[----:B------:R-:W-:-:S04]  /*04b0*/  ULOP3.LUT UR4, UR4, 0x1, URZ, 0xc0, !UPT ;  /* 0x0000000104047892 */ /* 0x000fc8000f8ec0ff */
[----:B------:R-:W-:-:S11]  /*04c0*/  UISETP.NE.U32.AND UP2, UPT, UR4, 0x1, UPT ;  /* 0x000000010400788c */ /* 0x000fd6000bf45070 */
.L_x_8:
[----:B-12---:R-:W1:Y:S01]  /*04d0*/  SHFL.IDX PT, R2, R65, RZ, 0x1f ;  /* 0x00001fff41027589 */ /* 0x006e6200000e0000 */
[----:B------:R-:W-:-:S04]  /*04e0*/  UISETP.NE.AND UP1, UPT, UR8, 0x2, UPT ;  /* 0x000000020800788c */ /* 0x000fc8000bf25270 */
[----:B------:R-:W-:Y:S01]  /*04f0*/  USEL UR6, URZ, 0x1, UP1 ;  /* 0x00000001ff067887 */ /* 0x000fe20008800000 */
[----:B-1----:R-:W-:-:S13]  /*0500*/  ISETP.NE.AND P0, PT, R2, RZ, PT ;  /* 0x000000ff0200720c */ /* 0x002fda0003f05270 */
[----:B------:R-:W-:Y:S05]  /*0510*/  @P0 BRA `(.L_x_9) ;  /* 0x0000000000480947 */ /* 0x000fea0003800000 */
[----:B------:R-:W1:Y:S01]  /*0520*/  S2UR UR5, SR_CgaCtaId ;  /* 0x00000000000579c3 */ /* 0x000e620000008800 */
[----:B------:R-:W-:Y:S01]  /*0530*/  UMOV UR7, 0x400 ;  /* 0x0000040000077882 */ /* 0x000fe20000000000 */
[----:B------:R-:W-:Y:S01]  /*0540*/  UMOV UR4, 0x1 ;  /* 0x0000000100047882 */ /* 0x000fe20000000000 */
[----:B------:R-:W-:Y:S01]  /*0550*/  ELECT P0, URZ, PT ;  /* 0x0000000000ff782f */ /* 0x000fe20003800000 */
[----:B------:R-:W-:-:S04]  /*0560*/  UIADD3 UR10, UPT, UPT, -UR4, 0x100000, URZ ;  /* 0x00100000040a7890 */ /* 0x000fc8000fffe1ff */
[----:B------:R-:W-:Y:S02]  /*0570*/  USHF.L.U32 UR11, UR10, 0xb, URZ ;  /* 0x0000000b0a0b7899 */ /* 0x000fe400080006ff */
[----:B------:R-:W-:Y:S02]  /*0580*/  USHF.L.U32 UR10, UR10, 0x1, URZ ;  /* 0x000000010a0a7899 */ /* 0x000fe400080006ff */
[----:B-1----:R-:W-:Y:S01]  /*0590*/  ULEA UR5, UR5, UR7, 0x18 ;  /* 0x0000000705057291 */ /* 0x002fe2000f8ec0ff */
[----:B------:R-:W1:Y:S11]  /*05a0*/  FENCE.VIEW.ASYNC.S ;  /* 0x00000000000073c6 */ /* 0x000e760000000000 */
[----:B-1----:R1:W2:Y:S01]  /*05b0*/  SYNCS.EXCH.64 URZ, [UR5], UR10 ;  /* 0x0000000a05ff75b2 */ /* 0x0022a20008000100 */
[----:B------:R1:W3:Y:S01]  /*05c0*/  SYNCS.EXCH.64 URZ, [UR5+0x20], UR10 ;  /* 0x0000200a05ff75b2 */ /* 0x0002e20008000100 */
[----:B------:R1:W4:Y:S01]  /*05d0*/  SYNCS.EXCH.64 URZ, [UR5+0x8], UR10 ;  /* 0x0000080a05ff75b2 */ /* 0x0003220008000100 */
[----:B------:R1:W1:Y:S01]  /*05e0*/  SYNCS.EXCH.64 URZ, [UR5+0x28], UR10 ;  /* 0x0000280a05ff75b2 */ /* 0x0002620008000100 */
[----:B------:R1:W1:Y:S01]  /*05f0*/  SYNCS.EXCH.64 URZ, [UR5+0x10], UR10 ;  /* 0x0000100a05ff75b2 */ /* 0x0002620008000100 */
[----:B------:R1:W1:Y:S01]  /*0600*/  SYNCS.EXCH.64 URZ, [UR5+0x30], UR10 ;  /* 0x0000300a05ff75b2 */ /* 0x0002620008000100 */
[----:B------:R1:W1:Y:S01]  /*0610*/  SYNCS.EXCH.64 URZ, [UR5+0x18], UR10 ;  /* 0x0000180a05ff75b2 */ /* 0x0002620008000100 */
[----:B------:R1:W1:Y:S01]  /*0620*/  SYNCS.EXCH.64 URZ, [UR5+0x38], UR10 ;  /* 0x0000380a05ff75b2 */ /* 0x0002620008000100 */
[----:B------:R-:W-:Y:S01]  /*0630*/  NOP ;  /* 0x0000000000007918 */ /* 0x000fe20000000000 */
.L_x_9:
[----:B------:R-:W2:Y:S01]  /*0640*/  SHFL.IDX PT, R2, R65, RZ, 0x1f ;  /* 0x00001fff41027589 */ /* 0x000ea200000e0000 */
[----:B------:R-:W-:Y:S01]  /*0650*/  NOP ;  /* 0x0000000000007918 */ /* 0x000fe20000000000 */
[----:B--2---:R-:W-:-:S13]  /*0660*/  ISETP.NE.AND P0, PT, R2, 0x1, PT ;  /* 0x000000010200780c */ /* 0x004fda0003f05270 */
[----:B------:R-:W-:Y:S05]  /*0670*/  @P0 BRA `(.L_x_10) ;  /* 0x0000000000580947 */ /* 0x000fea0003800000 */
[----:B------:R-:W2:Y:S01]  /*0680*/  S2UR UR7, SR_CgaCtaId ;  /* 0x00000000000779c3 */ /* 0x000ea20000008800 */
[----:B------:R-:W-:Y:S01]  /*0690*/  UMOV UR9, 0x400 ;  /* 0x0000040000097882 */ /* 0x000fe20000000000 */
[----:B-1----:R-:W-:Y:S01]  /*06a0*/  UMOV UR5, 0x20 ;  /* 0x0000002000057882 */ /* 0x002fe20000000000 */
[----:B------:R-:W-:Y:S01]  /*06b0*/  UMOV UR4, 0x80 ;  /* 0x0000008000047882 */ /* 0x000fe20000000000 */
[----:B------:R-:W-:-:S04]  /*06c0*/  UIADD3 UR10, UPT, UPT, -UR5, 0x100000, URZ ;  /* 0x00100000050a7890 */ /* 0x000fc8000fffe1ff */
[----:B------:R-:W-:Y:S02]  /*06d0*/  USHF.L.U32 UR11, UR10, 0xb, URZ ;  /* 0x0000000b0a0b7899 */ /* 0x000fe400080006ff */
[----:B------:R-:W-:Y:S02]  /*06e0*/  USHF.L.U32 UR10, UR10, 0x1, URZ ;  /* 0x000000010a0a7899 */ /* 0x000fe400080006ff */
[----:B------:R-:W-:-:S04]  /*06f0*/  UIADD3 UR4, UPT, UPT, -UR4, 0x100000, URZ ;  /* 0x0010000004047890 */ /* 0x000fc8000fffe1ff */
[----:B------:R-:W-:Y:S02]  /*0700*/  USHF.L.U32 UR5, UR4, 0xb, URZ ;  /* 0x0000000b04057899 */ /* 0x000fe400080006ff */
[----:B------:R-:W-:Y:S01]  /*0710*/  USHF.L.U32 UR4, UR4, 0x1, URZ ;  /* 0x0000000104047899 */ /* 0x000fe200080006ff */
[----:B------:R-:W-:Y:S01]  /*0720*/  ELECT P0, URZ, PT ;  /* 0x0000000000ff782f */ /* 0x000fe20003800000 */
[----:B--2---:R-:W-:Y:S01]  /*0730*/  ULEA UR7, UR7, UR9, 0x18 ;  /* 0x0000000907077291 */ /* 0x004fe2000f8ec0ff */
[----:B------:R-:W1:Y:S11]  /*0740*/  FENCE.VIEW.ASYNC.S ;  /* 0x00000000000073c6 */ /* 0x000e760000000000 */
[----:B-1----:R2:W1:Y:S01]  /*0750*/  SYNCS.EXCH.64 URZ, [UR7+0x40], UR10 ;  /* 0x0000400a07ff75b2 */ /* 0x0024620008000100 */
[----:B------:R2:W1:Y:S01]  /*0760*/  SYNCS.EXCH.64 URZ, [UR7+0x60], UR4 ;  /* 0x0000600407ff75b2 */ /* 0x0004620008000100 */
[----:B------:R2:W1:Y:S01]  /*0770*/  SYNCS.EXCH.64 URZ, [UR7+0x48], UR10 ;  /* 0x0000480a07ff75b2 */ /* 0x0004620008000100 */
[----:B------:R2:W1:Y:S01]  /*0780*/  SYNCS.EXCH.64 URZ, [UR7+0x68], UR4 ;  /* 0x0000680407ff75b2 */ /* 0x0004620008000100 */
[----:B------:R2:W1:Y:S01]  /*0790*/  SYNCS.EXCH.64 URZ, [UR7+0x50], UR10 ;  /* 0x0000500a07ff75b2 */ /* 0x0004620008000100 */
[----:B------:R2:W1:Y:S01]  /*07a0*/  SYNCS.EXCH.64 URZ, [UR7+0x70], UR4 ;  /* 0x0000700407ff75b2 */ /* 0x0004620008000100 */
[----:B------:R2:W1:Y:S01]  /*07b0*/  SYNCS.EXCH.64 URZ, [UR7+0x58], UR10 ;  /* 0x0000580a07ff75b2 */ /* 0x0004620008000100 */
[----:B------:R2:W1:Y:S02]  /*07c0*/  SYNCS.EXCH.64 URZ, [UR7+0x78], UR4 ;  /* 0x0000780407ff75b2 */ /* 0x0004640008000100 */
[----:B--2---:R-:W-:Y:S01]  /*07d0*/  NOP ;  /* 0x0000000000007918 */ /* 0x004fe20000000000 */
.L_x_10:
[----:B------:R-:W2:Y:S01]  /*07e0*/  SHFL.IDX PT, R2, R65, RZ, 0x1f ;  /* 0x00001fff41027589 */ /* 0x000ea200000e0000 */
[----:B------:R-:W-:Y:S01]  /*07f0*/  NOP ;  /* 0x0000000000007918 */ /* 0x000fe20000000000 */
[----:B--2---:R-:W-:-:S13]  /*0800*/  ISETP.NE.AND P0, PT, R2, 0x3, PT ;  /* 0x000000030200780c */ /* 0x004fda0003f05270 */
[----:B------:R-:W-:Y:S05]  /*0810*/  @P0 BRA `(.L_x_11) ;  /* 0x0000000000300947 */ /* 0x000fea0003800000 */
[----:B-1----:R-:W1:Y:S01]  /*0820*/  S2UR UR5, SR_CgaCtaId ;  /* 0x00000000000579c3 */ /* 0x002e620000008800 */
        /* <DEDUP_REMOVED lines=8> */
[----:B-1----:R2:W1:Y:S01]  /*08b0*/  SYNCS.EXCH.64 URZ, [UR5+0x80], UR10 ;  /* 0x0000800a05ff75b2 */ /* 0x0024620008000100 */
[----:B------:R2:W1:Y:S02]  /*08c0*/  SYNCS.EXCH.64 URZ, [UR5+0x88], UR10 ;  /* 0x0000880a05ff75b2 */ /* 0x0004640008000100 */
[----:B--2---:R-:W-:Y:S01]  /*08d0*/  NOP ;  /* 0x0000000000007918 */ /* 0x004fe20000000000 */
.L_x_11:
[----:B------:R-:W2:Y:S01]  /*08e0*/  SHFL.IDX PT, R2, R65, RZ, 0x1f ;  /* 0x00001fff41027589 */ /* 0x000ea200000e0000 */
[----:B------:R-:W-:Y:S01]  /*08f0*/  NOP ;  /* 0x0000000000007918 */ /* 0x000fe20000000000 */
[----:B--2---:R-:W-:-:S13]  /*0900*/  ISETP.NE.AND P0, PT, R2, 0x4, PT ;  /* 0x000000040200780c */ /* 0x004fda0003f05270 */
[----:B------:R-:W-:Y:S05]  /*0910*/  @P0 BRA `(.L_x_12) ;  /* 0x00000000004c0947 */ /* 0x000fea0003800000 */
[----:B-1----:R-:W1:Y:S01]  /*0920*/  S2UR UR5, SR_CgaCtaId ;  /* 0x00000000000579c3 */ /* 0x002e620000008800 */
[----:B------:R-:W-:Y:S01]  /*0930*/  UMOV UR9, 0x100 ;  /* 0x0000010000097882 */ /* 0x000fe20000000000 */
[----:B------:R-:W-:Y:S01]  /*0940*/  UMOV UR7, 0x400 ;  /* 0x0000040000077882 */ /* 0x000fe20000000000 */
[----:B------:R-:W-:Y:S01]  /*0950*/  USEL UR9, UR9, 0xe0, UP2 ;  /* 0x000000e009097887 */ /* 0x000fe20009000000 */
[----:B------:R-:W-:Y:S01]  /*0960*/  UMOV UR4, 0x1 ;  /* 0x0000000100047882 */ /* 0x000fe20000000000 */
[----:B------:R-:W-:Y:S01]  /*0970*/  ELECT P0, URZ, PT ;  /* 0x0000000000ff782f */ /* 0x000fe20003800000 */
[----:B------:R-:W-:-:S04]  /*0980*/  UIADD3 UR10, UPT, UPT, -UR4, 0x100000, URZ ;  /* 0x00100000040a7890 */ /* 0x000fc8000fffe1ff */
[----:B------:R-:W-:Y:S02]  /*0990*/  USHF.L.U32 UR11, UR10, 0xb, URZ ;  /* 0x0000000b0a0b7899 */ /* 0x000fe400080006ff */
[----:B------:R-:W-:Y:S02]  /*09a0*/  USHF.L.U32 UR10, UR10, 0x1, URZ ;  /* 0x000000010a0a7899 */ /* 0x000fe400080006ff */
[----:B------:R-:W-:-:S04]  /*09b0*/  UIADD3 UR12, UPT, UPT, -UR9, 0x100000, URZ ;  /* 0x00100000090c7890 */ /* 0x000fc8000fffe1ff */
[----:B------:R-:W-:Y:S02]  /*09c0*/  USHF.L.U32 UR13, UR12, 0xb, URZ ;  /* 0x0000000b0c0d7899 */ /* 0x000fe400080006ff */
[----:B------:R-:W-:Y:S02]  /*09d0*/  USHF.L.U32 UR12, UR12, 0x1, URZ ;  /* 0x000000010c0c7899 */ /* 0x000fe400080006ff */
[----:B-1----:R-:W-:Y:S01]  /*09e0*/  ULEA UR5, UR5, UR7, 0x18 ;  /* 0x0000000705057291 */ /* 0x002fe2000f8ec0ff */
[----:B------:R-:W1:Y:S11]  /*09f0*/  FENCE.VIEW.ASYNC.S ;  /* 0x00000000000073c6 */ /* 0x000e760000000000 */
[----:B-1----:R2:W1:Y:S01]  /*0a00*/  SYNCS.EXCH.64 URZ, [UR5+0x90], UR10 ;  /* 0x0000900a05ff75b2 */ /* 0x0024620008000100 */
[----:B------:R2:W1:Y:S01]  /*0a10*/  SYNCS.EXCH.64 URZ, [UR5+0xa0], UR12 ;  /* 0x0000a00c05ff75b2 */ /* 0x0004620008000100 */
[----:B------:R2:W1:Y:S01]  /*0a20*/  SYNCS.EXCH.64 URZ, [UR5+0x98], UR10 ;  /* 0x0000980a05ff75b2 */ /* 0x0004620008000100 */
[----:B------:R2:W1:Y:S02]  /*0a30*/  SYNCS.EXCH.64 URZ, [UR5+0xa8], UR12 ;  /* 0x0000a80c05ff75b2 */ /* 0x0004640008000100 */
[----:B--2---:R-:W-:Y:S01]  /*0a40*/  NOP ;  /* 0x0000000000007918 */ /* 0x004fe20000000000 */
.L_x_12:
        /* <DEDUP_REMOVED lines=26> */
.L_x_13:
        /* <DEDUP_REMOVED lines=18> */
.L_x_14:
[----:B-1----:R-:W1:Y:S01]  /*0d10*/  S2UR UR5, SR_CTAID.X ;  /* 0x00000000000579c3 */ /* 0x002e620000002500 */
[----:B------:R-:W-:-:S05]  /*0d20*/  CS2R.32 R60, SR_CgaSize ;  /* 0x00000000003c7805 */ /* 0x000fca0000008a00 */
[----:B------:R-:W-:-:S05]  /*0d30*/  IMAD R60, R60, -0xa0, RZ ;  /* 0xffffff603c3c7824 */ /* 0x000fca00078e02ff */
[----:B------:R-:W-:-:S14]  /*0d40*/  R2UR UR9, R60 ;  /* 0x000000003c0972ca */ /* 0x000fdc00000e0000 */
[----:B------:R-:W2:Y:S01]  /*0d50*/  LDCU UR9, c[0x0][UR9+0x2b0] ;  /* 0x00005600090977ac */ /* 0x000ea20008000800 */
[----:B------:R-:W-:Y:S01]  /*0d60*/  NOP ;  /* 0x0000000000007918 */ /* 0x000fe20000000000 */
[----:B------:R-:W-:-:S05]  /*0d70*/  CS2R.32 R60, SR_CgaSize ;  /* 0x00000000003c7805 */ /* 0x000fca0000008a00 */
[----:B------:R-:W-:-:S05]  /*0d80*/  IMAD R60, R60, -0xa0, RZ ;  /* 0xffffff603c3c7824 */ /* 0x000fca00078e02ff */
[----:B------:R-:W-:-:S14]  /*0d90*/  R2UR UR7, R60 ;  /* 0x000000003c0772ca */ /* 0x000fdc00000e0000 */
[----:B------:R-:W3:Y:S01]  /*0da0*/  LDCU UR7, c[0x0][UR7+0x2b4] ;  /* 0x00005680070777ac */ /* 0x000ee20008000800 */
[----:B------:R-:W4:Y:S08]  /*0db0*/  S2UR UR4, SR_CTAID.Y ;  /* 0x00000000000479c3 */ /* 0x000f300000002600 */
[----:B------:R-:W3:Y:S01]  /*0dc0*/  LDC R9, c[0x0][0xb24] ;  /* 0x0002c900ff097b82 */ /* 0x000ee20000000800 */
[----:B-1----:R-:W-:-:S02]  /*0dd0*/  I2FP.F32.U32 R4, UR5 ;  /* 0x0000000500047c45 */ /* 0x002fc40008201000 */
[----:B------:R-:W-:-:S05]  /*0de0*/  CS2R.32 R5, SR_CgaSize ;  /* 0x0000000000057805 */ /* 0x000fca0000008a00 */
[----:B------:R-:W-:-:S06]  /*0df0*/  IMAD R5, R5, -0xa0, RZ ;  /* 0xffffff6005057824 */ /* 0x000fcc00078e02ff */
[----:B------:R-:W1:Y:S01]  /*0e00*/  LDC R5, c[0x0][R5+0x2a0] ;  /* 0x0000a80005057b82 */ /* 0x000e620000000800 */
[----:B------:R-:W-:Y:S01]  /*0e10*/  MOV R21, UR5 ;  /* 0x0000000500157c02 */ /* 0x000fe20008000f00 */
[----:B--2---:R-:W-:Y:S01]  /*0e20*/  FMUL R4, R4, UR9 ;  /* 0x0000000904047c20 */ /* 0x004fe20008400000 */
[----:B----4-:R-:W-:Y:S02]  /*0e30*/  I2FP.F32.U32 R2, UR4 ;  /* 0x0000000400027c45 */ /* 0x010fe40008201000 */
[----:B------:R-:W-:-:S05]  /*0e40*/  CS2R.32 R3, SR_CgaSize ;  /* 0x0000000000037805 */ /* 0x000fca0000008a00 */
[----:B------:R-:W-:-:S06]  /*0e50*/  IMAD R3, R3, -0xa0, RZ ;  /* 0xffffff6003037824 */ /* 0x000fcc00078e02ff */
[----:B------:R-:W2:Y:S01]  /*0e60*/  LDC R3, c[0x0][R3+0x2a4] ;  /* 0x0000a90003037b82 */ /* 0x000ea20000000800 */
[----:B------:R-:W4:Y:S01]  /*0e70*/  F2I.U32.TRUNC.NTZ R60, R4 ;  /* 0x00000004003c7305 */ /* 0x000f22000020f000 */
[----:B------:R-:W-:Y:S01]  /*0e80*/  MOV R20, UR4 ;  /* 0x0000000400147c02 */ /* 0x000fe20008000f00 */
[----:B---3--:R-:W-:-:S05]  /*0e90*/  FMUL R2, R2, UR7 ;  /* 0x0000000702027c20 */ /* 0x008fca0008400000 */
[----:B------:R-:W-:Y:S01]  /*0ea0*/  BAR.SYNC.DEFER_BLOCKING 0x0 ;  /* 0x0000000000007b1d */ /* 0x000fe20000010000 */
[----:B------:R-:W-:-:S05]  /*0eb0*/  ISETP.GE.AND P0, PT, R9, 0x1, PT ;  /* 0x000000010900780c */ /* 0x000fca0003f06270 */
[----:B------:R-:W3:Y:S02]  /*0ec0*/  F2I.U32.TRUNC.NTZ R58, R2 ;  /* 0x00000002003a7305 */ /* 0x000ee4000020f000 */
[----:B------:R-:W2:Y:S01]  /*0ed0*/  S2UR UR36, SR_CTAID.Z ;  /* 0x00000000002479c3 */ /* 0x000ea20000002700 */
[----:B----4-:R-:W-:-:S05]  /*0ee0*/  IADD3 R60, PT, PT, -R60, RZ, RZ ;  /* 0x000000ff3c3c7210 */ /* 0x010fca0007ffe1ff */
[----:B-1----:R-:W-:Y:S01]  /*0ef0*/  IMAD R60, R5, R60, UR5 ;  /* 0x00000005053c7e24 */ /* 0x002fe2000f8e023c */
[----:B---3--:R-:W-:-:S05]  /*0f00*/  IADD3 R58, PT, PT, -R58, RZ, RZ ;  /* 0x000000ff3a3a7210 */ /* 0x008fca0007ffe1ff */
[----:B--2---:R-:W-:Y:S01]  /*0f10*/  IMAD R58, R3, R58, UR4 ;  /* 0x00000004033a7e24 */ /* 0x004fe2000f8e023a */
[----:B------:R-:W-:Y:S06]  /*0f20*/  @!P0 BRA `(.L_x_15) ;  /* 0x0000000000b88947 */ /* 0x000fec0003800000 */
[----:B------:R-:W1:Y:S01]  /*0f30*/  LDC.64 R4, c[0x0][0xb18] ;  /* 0x0002c600ff047b82 */ /* 0x000e620000000a00 */
[----:B------:R-:W-:-:S07]  /*0f40*/  ISETP.NE.AND P0, PT, R9, 0x1, PT ;  /* 0x000000010900780c */ /* 0x000fce0003f05270 */
[----:B------:R-:W2:Y:S08]  /*0f50*/  LDC R10, c[0x0][0xb0c] ;  /* 0x0002c300ff0a7b82 */ /* 0x000eb00000000800 */
[----:B------:R-:W3:Y:S08]  /*0f60*/  LDC R11, c[0x0][0x370] ;  /* 0x0000dc00ff0b7b82 */ /* 0x000ef00000000800 */
[----:B------:R-:W4:Y:S01]  /*0f70*/  LDC R12, c[0x0][0x374] ;  /* 0x0000dd00ff0c7b82 */ /* 0x000f220000000800 */
[----:B-1----:R-:W-:-:S07]  /*0f80*/  ISETP.NE.AND P1, PT, R4, 0x1, PT ;  /* 0x000000010400780c */ /* 0x002fce0003f25270 */
[----:B------:R-:W3:Y:S01]  /*0f90*/  LDC.64 R6, c[0x0][0xb10] ;  /* 0x0002c400ff067b82 */ /* 0x000ee20000000a00 */
[----:B--2---:R-:W-:-:S07]  /*0fa0*/  ISETP.NE.AND P2, PT, R10, 0x1, PT ;  /* 0x000000010a00780c */ /* 0x004fce0003f45270 */
[----:B------:R-:W1:Y:S08]  /*0fb0*/  LDC R8, c[0x0][0xb20] ;  /* 0x0002c800ff087b82 */ /* 0x000e700000000800 */
[----:B------:R-:W2:Y:S01]  /*0fc0*/  LDC.64 R2, c[0x0][0xb28] ;  /* 0x0002ca00ff027b82 */ /* 0x000ea20000000a00 */
[----:B----4-:R-:W-:-:S04]  /*0fd0*/  IMAD.HI.U32 R13, R12, R5, RZ ;  /* 0x000000050c0d7227 */ /* 0x010fc800078e00ff */
[----:B------:R-:W-:-:S04]  /*0fe0*/  IMAD.HI.U32 R5, R20, R5, RZ ;  /* 0x0000000514057227 */ /* 0x000fc800078e00ff */
[----:B---3--:R-:W-:-:S04]  /*0ff0*/  IMAD.HI.U32 R14, R11, R6, RZ ;  /* 0x000000060b0e7227 */ /* 0x008fc800078e00ff */
[C---:B------:R-:W-:Y:S01]  /*1000*/  IMAD.HI.U32 R16, R21.reuse, R6, RZ ;  /* 0x0000000615107227 */ /* 0x040fe200078e00ff */
[-C--:B------:R-:W-:Y:S02]  /*1010*/  @P2 SHF.R.U32.HI R11, RZ, R7.reuse, R14 ;  /* 0x00000007ff0b2219 */ /* 0x080fe4000001160e */
[-C--:B-1----:R-:W-:Y:S02]  /*1020*/  @P1 SHF.R.U32.HI R12, RZ, R8.reuse, R13 ;  /* 0x00000008ff0c1219 */ /* 0x082fe4000001160d */
[----:B------:R-:W-:Y:S02]  /*1030*/  SHF.R.U32.HI R5, RZ, R8, R5 ;  /* 0x00000008ff057219 */ /* 0x000fe40000011605 */
[----:B------:R-:W-:Y:S02]  /*1040*/  SHF.R.U32.HI R16, RZ, R7, R16 ;  /* 0x00000007ff107219 */ /* 0x000fe40000011610 */
[----:B------:R-:W-:Y:S01]  /*1050*/  SEL R5, R20, R5, !P1 ;  /* 0x0000000514057207 */ /* 0x000fe20004800000 */
[----:B--2---:R-:W-:Y:S01]  /*1060*/  IMAD.HI.U32 R14, R12, R2, RZ ;  /* 0x000000020c0e7227 */ /* 0x004fe200078e00ff */
[----:B------:R-:W-:-:S02]  /*1070*/  SEL R7, R21, R16, !P2 ;  /* 0x0000001015077207 */ /* 0x000fc40005000000 */
[----:B------:R-:W-:Y:S01]  /*1080*/  IADD3 R13, PT, PT, -R5, RZ, RZ ;  /* 0x000000ff050d7210 */ /* 0x000fe20007ffe1ff */
[----:B------:R-:W-:Y:S01]  /*1090*/  IMAD.HI.U32 R6, R11, R2, RZ ;  /* 0x000000020b067227 */ /* 0x000fe200078e00ff */
[----:B------:R-:W-:-:S03]  /*10a0*/  @P0 SHF.R.U32.HI R12, RZ, R3, R14 ;  /* 0x00000003ff0c0219 */ /* 0x000fc6000001160e */
[----:B------:R-:W-:Y:S01]  /*10b0*/  IMAD R13, R4, R13, R20 ;  /* 0x0000000d040d7224 */ /* 0x000fe200078e0214 */
[----:B------:R-:W-:Y:S01]  /*10c0*/  @P0 SHF.R.U32.HI R11, RZ, R3, R6 ;  /* 0x00000003ff0b0219 */ /* 0x000fe20000011606 */
[----:B------:R-:W-:-:S04]  /*10d0*/  IMAD R12, R12, R9, RZ ;  /* 0x000000090c0c7224 */ /* 0x000fc800078e02ff */
[----:B------:R-:W-:Y:S01]  /*10e0*/  IMAD R6, R11, R9, RZ ;  /* 0x000000090b067224 */ /* 0x000fe200078e02ff */
[----:B------:R-:W-:-:S04]  /*10f0*/  ISETP.GE.AND P1, PT, R5, R12, PT ;  /* 0x0000000c0500720c */ /* 0x000fc80003f26270 */
[----:B------:R-:W-:Y:S01]  /*1100*/  ISETP.GE.OR P1, PT, R7, R6, P1 ;  /* 0x000000060700720c */ /* 0x000fe20000f26670 */
[----:B------:R-:W-:-:S05]  /*1110*/  IMAD.HI.U32 R6, R5, R2, RZ ;  /* 0x0000000205067227 */ /* 0x000fca00078e00ff */
[----:B------:R-:W-:-:S04]  /*1120*/  SHF.R.U32.HI R6, RZ, R3, R6 ;  /* 0x00000003ff067219 */ /* 0x000fc80000011606 */
[----:B------:R-:W-:-:S03]  /*1130*/  SEL R6, R5, R6, !P0 ;  /* 0x0000000605067207 */ /* 0x000fc60004000000 */
[----:B------:R-:W-:Y:S01]  /*1140*/  @!P1 IMAD.HI.U32 R8, R7, R2, RZ ;  /* 0x0000000207089227 */ /* 0x000fe200078e00ff */
[----:B------:R-:W-:-:S04]  /*1150*/  IADD3 R2, PT, PT, -R6, RZ, RZ ;  /* 0x000000ff06027210 */ /* 0x000fc80007ffe1ff */
[----:B------:R-:W-:Y:S01]  /*1160*/  @!P1 SHF.R.U32.HI R8, RZ, R3, R8 ;  /* 0x00000003ff089219 */ /* 0x000fe20000011608 */
[----:B------:R-:W-:-:S03]  /*1170*/  IMAD R2, R9, R2, R5 ;  /* 0x0000000209027224 */ /* 0x000fc600078e0205 */
[----:B------:R-:W-:-:S05]  /*1180*/  @!P1 SEL R3, R7, R8, !P0 ;  /* 0x0000000807039207 */ /* 0x000fca0004000000 */
[--C-:B------:R-:W-:Y:S02]  /*1190*/  @!P1 IMAD.IADD R6, R6, 0x1, -R3.reuse ;  /* 0x0000000106069824 */ /* 0x100fe400078e0a03 */
[----:B------:R-:W-:Y:S01]  /*11a0*/  @!P1 IMAD R3, R2, R11, R3 ;  /* 0x0000000b02039224 */ /* 0x000fe200078e0203 */
[----:B------:R-:W-:Y:S01]  /*11b0*/  IADD3 R2, PT, PT, -R7, RZ, RZ ;  /* 0x000000ff07027210 */ /* 0x000fe20007ffe1ff */
[----:B------:R-:W-:Y:S02]  /*11c0*/  @!P1 IMAD R5, R6, R9, R7 ;  /* 0x0000000906059224 */ /* 0x000fe400078e0207 */
[----:B------:R-:W-:Y:S02]  /*11d0*/  @!P1 IMAD.MOV.U32 R7, RZ, RZ, R3 ;  /* 0x000000ffff079224 */ /* 0x000fe400078e0003 */
[----:B------:R-:W-:Y:S02]  /*11e0*/  IMAD R2, R10, R2, R21 ;  /* 0x000000020a027224 */ /* 0x000fe400078e0215 */
[----:B------:R-:W-:-:S02]  /*11f0*/  IMAD R20, R5, R4, R13 ;  /* 0x0000000405147224 */ /* 0x000fc400078e020d */
[----:B------:R-:W-:Y:S02]  /*1200*/  IMAD R21, R7, R10, R2 ;  /* 0x0000000a07157224 */ /* 0x000fe400078e0202 */
.L_x_15:
[----:B------:R-:W1:Y:S01]  /*1210*/  LDCU UR4, c[0x0][0xb30] ;  /* 0x00016600ff0477ac */ /* 0x000e620008000800 */
[----:B------:R-:W2:Y:S08]  /*1220*/  S2UR UR37, SR_CgaCtaId ;  /* 0x00000000002579c3 */ /* 0x000eb00000008800 */
[----:B------:R-:W3:Y:S01]  /*1230*/  LDC R26, c[0x0][0xb24] ;  /* 0x0002c900ff1a7b82 */ /* 0x000ee20000000800 */
[----:B-1----:R-:W-:-:S09]  /*1240*/  UISETP.NE.AND UP1, UPT, UR4, 0x1, UPT ;  /* 0x000000010400788c */ /* 0x002fd2000bf25270 */
[----:B--2---:R-:W-:Y:S05]  /*1250*/  BRA.U UP1, `(.L_x_16) ;  /* 0x0000000101407547 */ /* 0x004fea000b800000 */
[----:B------:R-:W1:Y:S08]  /*1260*/  LDC.64 R4, c[0x0][0xb10] ;  /* 0x0002c400ff047b82 */ /* 0x000e700000000a00 */
[----:B------:R-:W2:Y:S08]  /*1270*/  LDC.64 R2, c[0x0][0xb18] ;  /* 0x0002c600ff027b82 */ /* 0x000eb00000000a00 */
[----:B------:R-:W4:Y:S08]  /*1280*/  LDC R6, c[0x0][0xb20] ;  /* 0x0002c800ff067b82 */ /* 0x000f300000000800 */
[----:B------:R-:W3:Y:S01]  /*1290*/  LDC R8, c[0x0][0xb0c] ;  /* 0x0002c300ff087b82 */ /* 0x000ee20000000800 */
[----:B-1----:R-:W-:-:S05]  /*12a0*/  IMAD.HI.U32 R4, R21, R4, RZ ;  /* 0x0000000415047227 */ /* 0x002fca00078e00ff */
[----:B------:R-:W-:Y:S01]  /*12b0*/  SHF.R.U32.HI R4, RZ, R5, R4 ;  /* 0x00000005ff047219 */ /* 0x000fe20000011604 */
[----:B--2---:R-:W-:Y:S01]  /*12c0*/  IMAD.HI.U32 R3, R20, R3, RZ ;  /* 0x0000000314037227 */ /* 0x004fe200078e00ff */
[----:B------:R-:W-:-:S04]  /*12d0*/  ISETP.NE.AND P0, PT, R2, 0x1, PT ;  /* 0x000000010200780c */ /* 0x000fc80003f05270 */
[----:B----4-:R-:W-:-:S04]  /*12e0*/  SHF.R.U32.HI R3, RZ, R6, R3 ;  /* 0x00000006ff037219 */ /* 0x010fc80000011603 */
[----:B------:R-:W-:Y:S02]  /*12f0*/  SEL R3, R20, R3, !P0 ;  /* 0x0000000314037207 */ /* 0x000fe40004000000 */
[----:B---3--:R-:W-:-:S04]  /*1300*/  ISETP.NE.AND P1, PT, R8, 0x1, PT ;  /* 0x000000010800780c */ /* 0x008fc80003f25270 */
[----:B------:R-:W-:-:S05]  /*1310*/  SEL R4, R21, R4, !P1 ;  /* 0x0000000415047207 */ /* 0x000fca0004800000 */
[----:B------:R-:W-:Y:S02]  /*1320*/  IMAD.IADD R5, R3, 0x1, -R4 ;  /* 0x0000000103057824 */ /* 0x000fe400078e0a04 */
[----:B------:R-:W-:Y:S02]  /*1330*/  IMAD.IADD R3, R4, 0x1, -R3 ;  /* 0x0000000104037824 */ /* 0x000fe400078e0a03 */
[----:B------:R-:W-:Y:S02]  /*1340*/  IMAD R21, R5, R8, R21 ;  /* 0x0000000805157224 */ /* 0x000fe400078e0215 */
[----:B------:R-:W-:-:S07]  /*1350*/  IMAD R20, R3, R2, R20 ;  /* 0x0000000203147224 */ /* 0x000fce00078e0214 */
.L_x_16:
[----:B------:R-:W-:Y:S01]  /*1360*/  BAR.SYNC.DEFER_BLOCKING 0x0 ;  /* 0x0000000000007b1d */ /* 0x000fe20000010000 */
[----:B------:R-:W-:Y:S01]  /*1370*/  UISETP.NE.AND UP1, UPT, UR8, 0x2, UPT ;  /* 0x000000020800788c */ /* 0x000fe2000bf25270 */
[----:B------:R-:W-:Y:S02]  /*1380*/  ISETP.NE.OR P5, PT, R0, 0x2, !P5 ;  /* 0x000000020000780c */ /* 0x000fe40006fa5670 */
[----:B------:R-:W-:-:S06]  /*1390*/  LOP3.LUT R2, R72, 0x1f, RZ, 0xc0, !PT ;  /* 0x0000001f48027812 */ /* 0x000fcc00078ec0ff */
[----:B------:R-:W-:Y:S05]  /*13a0*/  BRA.U UP1, `(.L_x_17) ;  /* 0x0000001101b87547 */ /* 0x000fea000b800000 */
[----:B------:R-:W1:Y:S01]  /*13b0*/  LDCU UR13, c[0x0][0x38c] ;  /* 0x00007180ff0d77ac */ /* 0x000e620008000800 */
[----:B------:R-:W2:Y:S01]  /*13c0*/  LDC R9, c[0x0][0x370] ;  /* 0x0000dc00ff097b82 */ /* 0x000ea20000000800 */
[----:B------:R-:W-:Y:S01]  /*13d0*/  PLOP3.LUT P1, PT, PT, PT, UP2, 0x80, 0x8 ;  /* 0x000000000008781c */ /* 0x000fe20003f2f028 */
[----:B------:R-:W-:Y:S01]  /*13e0*/  HFMA2 R12, -RZ, RZ, 0, 0 ;  /* 0x00000000ff0c7431 */ /* 0x000fe200000001ff */
[----:B------:R-:W-:Y:S01]  /*13f0*/  ISETP.EQ.OR P4, PT, R2, RZ, P5 ;  /* 0x000000ff0200720c */ /* 0x000fe20002f82670 */
[----:B------:R-:W-:Y:S01]  /*1400*/  IMAD.MOV.U32 R15, RZ, RZ, 0x1 ;  /* 0x00000001ff0f7424 */ /* 0x000fe200078e00ff */
[----:B------:R-:W-:Y:S01]  /*1410*/  PLOP3.LUT P1, PT, P1, PT, PT, 0x8, 0x80 ;  /* 0x000000000080781c */ /* 0x000fe20000f2e170 */
[----:B------:R-:W-:Y:S01]  /*1420*/  IMAD.MOV.U32 R14, RZ, RZ, RZ ;  /* 0x000000ffff0e7224 */ /* 0x000fe200078e00ff */
[----:B------:R-:W-:Y:S01]  /*1430*/  MOV R8, 0x1 ;  /* 0x0000000100087802 */ /* 0x000fe20000000f00 */
[----:B------:R-:W4:Y:S01]  /*1440*/  LDC R0, c[0x0][0x374] ;  /* 0x0000dd00ff007b82 */ /* 0x000f220000000800 */
[----:B------:R-:W-:Y:S01]  /*1450*/  IMAD.MOV.U32 R10, RZ, RZ, RZ ;  /* 0x000000ffff0a7224 */ /* 0x000fe200078e00ff */
[----:B------:R-:W2:Y:S01]  /*1460*/  LDCU.64 UR22, c[0x0][0x348] ;  /* 0x00006900ff1677ac */ /* 0x000ea20008000a00 */
[----:B------:R-:W-:Y:S01]  /*1470*/  UMOV UR6, URZ ;  /* 0x000000ff00067c82 */ /* 0x000fe20008000000 */
[----:B-1----:R-:W-:-:S04]  /*1480*/  UIADD3 UR5, UPT, UPT, UR13, 0x7f, URZ ;  /* 0x0000007f0d057890 */ /* 0x002fc8000fffe0ff */
[----:B------:R-:W-:-:S04]  /*1490*/  USHF.R.S32.HI UR4, URZ, 0x1f, UR5 ;  /* 0x0000001fff047899 */ /* 0x000fc80008011405 */
[----:B------:R-:W-:-:S04]  /*14a0*/  ULEA.HI UR4, UR4, UR5, URZ, 0x7 ;  /* 0x0000000504047291 */ /* 0x000fc8000f8f38ff */
[----:B------:R-:W-:Y:S02]  /*14b0*/  USHF.R.S32.HI UR15, URZ, 0x7, UR4 ;  /* 0x00000007ff0f7899 */ /* 0x000fe40008011404 */
[----:B------:R-:W-:Y:S02]  /*14c0*/  UIADD3 UR4, UPT, UPT, UR13, -0x1, URZ ;  /* 0xffffffff0d047890 */ /* 0x000fe4000fffe0ff */
[----:B------:R-:W-:Y:S02]  /*14d0*/  UISETP.LT.U32.AND UP0, UPT, UR15, 0x4, UPT ;  /* 0x000000040f00788c */ /* 0x000fe4000bf01070 */
[----:B------:R-:W-:Y:S02]  /*14e0*/  UISETP.GE.U32.AND UP1, UPT, UR4, -0xff, UPT ;  /* 0xffffff010400788c */ /* 0x000fe4000bf26070 */
[----:B------:R-:W-:Y:S02]  /*14f0*/  USEL UR14, UR15, 0x4, UP0 ;  /* 0x000000040f0e7887 */ /* 0x000fe40008000000 */
[----:B------:R-:W-:-:S02]  /*1500*/  UIADD3 UR13, UPT, UPT, UR13, 0xfe, URZ ;  /* 0x000000fe0d0d7890 */ /* 0x000fc4000fffe0ff */
[----:B------:R-:W-:Y:S02]  /*1510*/  UIADD3 UR5, UPT, UPT, UR14, -0x1, URZ ;  /* 0xffffffff0e057890 */ /* 0x000fe4000fffe0ff */
[----:B------:R-:W-:-:S03]  /*1520*/  UIADD3 UR7, UPT, UPT, UR15, -UR14, URZ ;  /* 0x8000000e0f077290 */ /* 0x000fc6000fffe0ff */
[----:B------:R-:W-:-:S04]  /*1530*/  @UP1 UIADD3 UR5, UPT, UPT, UR14, URZ, URZ ;  /* 0x000000ff0e051290 */ /* 0x000fc8000fffe0ff */
[----:B--2---:R-:W-:-:S12]  /*1540*/  UIADD3 UR5, UPT, UPT, UR5, 0x1, URZ ;  /* 0x0000000105057890 */ /* 0x004fd8000fffe0ff */
.L_x_35:
[----:B------:R-:W-:Y:S01]  /*1550*/  UISETP.NE.AND UP0, UPT, UR37, URZ, UPT ;  /* 0x000000ff2500728c */ /* 0x000fe2000bf05270 */
[----:B------:R-:W1:Y:S08]  /*1560*/  S2UR UR37, SR_CgaCtaId ;  /* 0x00000000002579c3 */ /* 0x000e700000008800 */
[----:B------:R-:W-:Y:S05]  /*1570*/  BRA.U UP0, `(.L_x_18) ;  /* 0x0000000100347547 */ /* 0x000fea000b800000 */
[----:B------:R-:W2:Y:S01]  /*1580*/  S2R R2, SR_CgaCtaId ;  /* 0x0000000000027919 */ /* 0x000ea20000008800 */
[----:B------:R-:W-:-:S04]  /*1590*/  MOV R3, 0x400 ;  /* 0x0000040000037802 */ /* 0x000fc80000000f00 */
[----:B--2---:R-:W-:Y:S02]  /*15a0*/  LEA R3, R2, R3, 0x18 ;  /* 0x0000000302037211 */ /* 0x004fe400078ec0ff */
[----:B------:R-:W-:-:S03]  /*15b0*/  SHF.L.U32 R2, R8, 0x1f, RZ ;  /* 0x0000001f08027819 */ /* 0x000fc600000006ff */
[----:B------:R-:W-:-:S04]  /*15c0*/  IMAD R3, R10, 0x8, R3 ;  /* 0x000000080a037824 */ /* 0x000fc800078e0203 */
[----:B------:R-:W2:Y:S02]  /*15d0*/  SYNCS.PHASECHK.TRANS64.TRYWAIT P0, [R3+URZ+0x100], R2 ;  /* 0x00010002030075a7 */ /* 0x000ea400080011ff */
[----:B--2---:R-:W-:Y:S05]  /*15e0*/  @!P0 BRA `(.L_x_19) ;  /* 0x0000006800e48947 */ /* 0x004fea0003800000 */
.L_x_131:
[----:B------:R-:W-:Y:S01]  /*15f0*/  VIADD R10, R10, 0x1 ;  /* 0x000000010a0a7836 */ /* 0x000fe20000000000 */
[----:B------:R2:W-:Y:S04]  /*1600*/  SYNCS.ARRIVE.TRANS64.A1T0 RZ, [R3+URZ+0xf0], RZ ;  /* 0x0000f0ff03ff79a7 */ /* 0x0005e800081000ff */
[----:B------:R-:W-:-:S04]  /*1610*/  ISETP.NE.AND P0, PT, R10, 0x2, PT ;  /* 0x000000020a00780c */ /* 0x000fc80003f05270 */
[----:B------:R-:W-:Y:S02]  /*1620*/  SEL R10, R10, RZ, P0 ;  /* 0x000000ff0a0a7207 */ /* 0x000fe40000000000 */
[----:B--2---:R-:W-:-:S04]  /*1630*/  SEL R3, RZ, 0x1, P0 ;  /* 0x00000001ff037807 */ /* 0x004fc80000000000 */
[----:B------:R-:W-:-:S07]  /*1640*/  LOP3.LUT R8, R8, R3, RZ, 0x3c, !PT ;  /* 0x0000000308087212 */ /* 0x000fce00078e3cff */
.L_x_18:
[----:B------:R-:W-:Y:S01]  /*1650*/  UMOV UR4, 0x400 ;  /* 0x0000040000047882 */ /* 0x000fe20000000000 */
[----:B------:R-:W-:Y:S01]  /*1660*/  SHF.L.U32 R2, R15, 0x1f, RZ ;  /* 0x0000001f0f027819 */ /* 0x000fe200000006ff */
[----:B-1----:R-:W-:Y:S01]  /*1670*/  ULEA UR4, UR37, UR4, 0x18 ;  /* 0x0000000425047291 */ /* 0x002fe2000f8ec0ff */
[----:B------:R-:W-:Y:S01]  /*1680*/  R2UR UR35, R21 ;  /* 0x00000000152372ca */ /* 0x000fe200000e0000 */
[----:B------:R-:W-:Y:S01]  /*1690*/  UISETP.GE.U32.AND UP0, UPT, UR13, 0xff, UPT ;  /* 0x000000ff0d00788c */ /* 0x000fe2000bf06070 */
[----:B------:R-:W-:Y:S01]  /*16a0*/  R2UR UR19, R20 ;  /* 0x00000000141372ca */ /* 0x000fe200000e0000 */
[----:B------:R-:W-:Y:S01]  /*16b0*/  ULEA UR8, UR6, UR4, 0x3 ;  /* 0x0000000406087291 */ /* 0x000fe2000f8e18ff */
[----:B------:R-:W-:-:S08]  /*16c0*/  UMOV UR29, URZ ;  /* 0x000000ff001d7c82 */ /* 0x000fd00008000000 */
[----:B------:R1:W2:Y:S01]  /*16d0*/  SYNCS.PHASECHK.TRANS64.TRYWAIT P0, [UR8+0x20], R2 ;  /* 0x00002002ff0075a7 */ /* 0x0002a20008001108 */
[----:B------:R-:W-:Y:S02]  /*16e0*/  USHF.L.U32 UR35, UR35, 0x6, URZ ;  /* 0x0000000623237899 */ /* 0x000fe400080006ff */
[----:B------:R-:W-:Y:S01]  /*16f0*/  USHF.L.U32 UR19, UR19, 0x7, URZ ;  /* 0x0000000713137899 */ /* 0x000fe200080006ff */
[----:B------:R-:W-:Y:S11]  /*1700*/  BRA.U !UP0, `(.L_x_20) ;  /* 0x0000000108d87547 */ /* 0x000ff6000b800000 */
[----:B------:R-:W-:Y:S01]  /*1710*/  UMOV UR21, URZ ;  /* 0x000000ff00157c82 */ /* 0x000fe20008000000 */
[----:B------:R-:W-:-:S05]  /*1720*/  UMOV UR42, UR6 ;  /* 0x00000006002a7c82 */ /* 0x000fca0008000000 */
.L_x_25:
[----:B-1----:R-:W-:Y:S01]  /*1730*/  ULEA UR33, UR42, UR4, 0x3 ;  /* 0x000000042a217291 */ /* 0x002fe2000f8e18ff */
[----:B--2---:R-:W-:Y:S01]  /*1740*/  @!P5 MOV R3, 0xc000 ;  /* 0x0000c0000003d802 */ /* 0x004fe20000000f00 */
[----:B--2---:R-:W-:Y:S10]  /*1750*/  @P0 BRA `(.L_x_21) ;  /* 0x00000000000c0947 */ /* 0x004ff40003800000 */
[----:B------:R-:W-:-:S04]  /*1760*/  SHF.L.U32 R5, R15, 0x1f, RZ ;  /* 0x0000001f0f057819 */ /* 0x000fc800000006ff */
[----:B------:R-:W2:Y:S02]  /*1770*/  SYNCS.PHASECHK.TRANS64.TRYWAIT P0, [UR33+0x20], R5 ;  /* 0x00002005ff0075a7 */ /* 0x000ea40008001121 */
[----:B--2---:R-:W-:Y:S05]  /*1780*/  @!P0 BRA `(.L_x_22) ;  /* 0x0000006800908947 */ /* 0x004fea0003800000 */
.L_x_21:
[----:B------:R2:W-:Y:S01]  /*1790*/  @!P5 SYNCS.ARRIVE.TRANS64 RZ, [UR33], R3 ;  /* 0x00000003ffffd9a7 */ /* 0x0005e20008000021 */
[----:B------:R-:W-:Y:S04]  /*17a0*/  BSSY.RECONVERGENT B0, `(.L_x_23) ;  /* 0x0000003000007945 */ /* 0x000fe80003800200 */
[----:B------:R-:W-:Y:S05]  /*17b0*/  @P4 BRA `(.L_x_24) ;  /* 0x0000000000044947 */ /* 0x000fea0003800000 */
[----:B------:R-:W-:Y:S05]  /*17c0*/  BPT.TRAP 0x1 ;  /* 0x000000040000795c */ /* 0x000fea0000300000 */
.L_x_24:
[----:B------:R-:W-:Y:S05]  /*17d0*/  BSYNC.RECONVERGENT B0 ;  /* 0x0000000000007941 */ /* 0x000fea0003800200 */
.L_x_23:
[----:B------:R-:W-:Y:S02]  /*17e0*/  UIADD3 UR6, UPT, UPT, UR42, 0x1, URZ ;  /* 0x000000012a067890 */ /* 0x000fe4000fffe0ff */
[----:B------:R-:W-:Y:S02]  /*17f0*/  ULEA UR24, UR42, UR4, 0xe ;  /* 0x000000042a187291 */ /* 0x000fe4000f8e70ff */
[----:B------:R-:W-:Y:S02]  /*1800*/  UISETP.NE.AND UP0, UPT, UR6, 0x4, UPT ;  /* 0x000000040600788c */ /* 0x000fe4000bf05270 */
[----:B------:R-:W-:Y:S02]  /*1810*/  UIADD3 UR40, UP1, UPT, UR22, 0x80, URZ ;  /* 0x0000008016287890 */ /* 0x000fe4000ff3e0ff */
[----:B------:R-:W-:Y:S02]  /*1820*/  USEL UR9, URZ, 0x1, UP0 ;  /* 0x00000001ff097887 */ /* 0x000fe40008000000 */
[----:B------:R-:W-:-:S02]  /*1830*/  USEL UR6, UR6, URZ, UP0 ;  /* 0x000000ff06067287 */ /* 0x000fc40008000000 */
[----:B------:R-:W-:Y:S02]  /*1840*/  USHF.L.U32 UR34, UR21, 0x7, URZ ;  /* 0x0000000715227899 */ /* 0x000fe400080006ff */
[----:B------:R-:W-:Y:S01]  /*1850*/  ULEA UR8, UR6, UR4, 0x3 ;  /* 0x0000000406087291 */ /* 0x000fe2000f8e18ff */
[----:B------:R-:W-:Y:S01]  /*1860*/  LOP3.LUT R15, R15, UR9, RZ, 0x3c, !PT ;  /* 0x000000090f0f7c12 */ /* 0x000fe2000f8e3cff */
[----:B------:R-:W-:Y:S02]  /*1870*/  UIADD3 UR38, UP0, UPT, UR22, 0x180, URZ ;  /* 0x0000018016267890 */ /* 0x000fe4000ff1e0ff */
[----:B------:R-:W-:Y:S01]  /*1880*/  UIADD3.X UR41, UPT, UPT, URZ, UR23, URZ, UP1, !UPT ;  /* 0x00000017ff297290 */ /* 0x000fe20008ffe4ff */
[----:B-1----:R-:W-:Y:S01]  /*1890*/  SHF.L.U32 R2, R15, 0x1f, RZ ;  /* 0x0000001f0f027819 */ /* 0x002fe200000006ff */
[----:B------:R-:W-:Y:S02]  /*18a0*/  UIADD3 UR32, UPT, UPT, UR24, 0x4400, URZ ;  /* 0x0000440018207890 */ /* 0x000fe4000fffe0ff */
[----:B------:R-:W-:Y:S01]  /*18b0*/  UIADD3 UR26, UPT, UPT, UR34, 0x40, URZ ;  /* 0x00000040221a7890 */ /* 0x000fe2000fffe0ff */
[----:B------:R1:W1:Y:S01]  /*18c0*/  SYNCS.PHASECHK.TRANS64.TRYWAIT P0, [UR8+0x20], R2 ;  /* 0x00002002ff0075a7 */ /* 0x0002620008001108 */
[----:B------:R-:W-:-:S02]  /*18d0*/  ULEA UR8, UR42, UR4, 0xf ;  /* 0x000000042a087291 */ /* 0x000fc4000f8e78ff */
[----:B------:R-:W-:Y:S02]  /*18e0*/  UIADD3 UR24, UPT, UPT, UR24, 0x6400, URZ ;  /* 0x0000640018187890 */ /* 0x000fe4000fffe0ff */
[----:B------:R-:W-:Y:S02]  /*18f0*/  UIADD3.X UR39, UPT, UPT, URZ, UR23, URZ, UP0, !UPT ;  /* 0x00000017ff277290 */ /* 0x000fe400087fe4ff */
[----:B------:R-:W-:Y:S02]  /*1900*/  UIADD3 UR16, UPT, UPT, UR8, 0x14400, URZ ;  /* 0x0001440008107890 */ /* 0x000fe4000fffe0ff */
[----:B------:R-:W-:Y:S01]  /*1910*/  UIADD3 UR8, UPT, UPT, UR8, 0x18400, URZ ;  /* 0x0001840008087890 */ /* 0x000fe2000fffe0ff */
[----:B------:R-:W-:Y:S01]  /*1920*/  UMOV UR30, 0x0 ;  /* 0x00000000001e7882 */ /* 0x000fe20000000000 */
[----:B------:R-:W-:Y:S01]  /*1930*/  UMOV UR31, 0x10000000 ;  /* 0x10000000001f7882 */ /* 0x000fe20000000000 */
[----:B------:R-:W-:Y:S01]  /*1940*/  UMOV UR25, UR33 ;  /* 0x0000002100197c82 */ /* 0x000fe20008000000 */
[----:B------:R-:W-:Y:S01]  /*1950*/  UMOV UR27, UR35 ;  /* 0x00000023001b7c82 */ /* 0x000fe20008000000 */
[----:B------:R-:W-:Y:S01]  /*1960*/  UMOV UR28, UR36 ;  /* 0x00000024001c7c82 */ /* 0x000fe20008000000 */
[----:B------:R-:W-:Y:S01]  /*1970*/  UMOV UR17, UR33 ;  /* 0x0000002100117c82 */ /* 0x000fe20008000000 */
[----:B------:R-:W-:Y:S01]  /*1980*/  UMOV UR20, UR36 ;  /* 0x0000002400147c82 */ /* 0x000fe20008000000 */
[----:B------:R-:W-:Y:S01]  /*1990*/  UMOV UR18, UR34 ;  /* 0x0000002200127c82 */ /* 0x000fe20008000000 */
[----:B------:R1:W-:Y:S01]  /*19a0*/  UTMALDG.3D [UR32], [UR40], desc[UR30] ;  /* 0x00001e20280075b4 */ /* 0x0003e20008011000 */
[----:B------:R-:W-:Y:S01]  /*19b0*/  UMOV UR11, UR19 ;  /* 0x00000013000b7c82 */ /* 0x000fe20008000000 */
[----:B------:R-:W-:Y:S01]  /*19c0*/  UMOV UR12, UR36 ;  /* 0x00000024000c7c82 */ /* 0x000fe20008000000 */
[----:B------:R-:W-:Y:S01]  /*19d0*/  UMOV UR9, UR33 ;  /* 0x0000002100097c82 */ /* 0x000fe20008000000 */
[----:B------:R-:W-:Y:S01]  /*19e0*/  UMOV UR10, UR26 ;  /* 0x0000001a000a7c82 */ /* 0x000fe20008000000 */
[----:B------:R-:W-:Y:S01]  /*19f0*/  UIADD3 UR21, UPT, UPT, UR21, 0x1, URZ ;  /* 0x0000000115157890 */ /* 0x000fe2000fffe0ff */
[----:B------:R-:W-:Y:S01]  /*1a00*/  UMOV UR29, UR5 ;  /* 0x00000005001d7c82 */ /* 0x000fe20008000000 */
[----:B------:R1:W-:Y:S02]  /*1a10*/  UTMALDG.3D [UR24], [UR40], desc[UR30] ;  /* 0x00001e18280075b4 */ /* 0x0003e40008011000 */
[----:B------:R-:W-:Y:S01]  /*1a20*/  UISETP.NE.AND UP0, UPT, UR21, UR5, UPT ;  /* 0x000000051500728c */ /* 0x000fe2000bf05270 */
[----:B------:R-:W-:Y:S01]  /*1a30*/  UMOV UR42, UR6 ;  /* 0x00000006002a7c82 */ /* 0x000fe20008000000 */
[----:B------:R1:W-:Y:S01]  /*1a40*/  UTMALDG.3D [UR16], [UR38], desc[UR30] ;  /* 0x00001e10260075b4 */ /* 0x0003e20008011000 */
[----:B------:R1:W-:Y:S06]  /*1a50*/  UTMALDG.3D [UR8], [UR38], desc[UR30] ;  /* 0x00001e08260075b4 */ /* 0x0003ec0008011000 */
[----:B------:R-:W-:Y:S05]  /*1a60*/  BRA.U UP0, `(.L_x_25) ;  /* 0xfffffffd00307547 */ /* 0x000fea000b83ffff */
.L_x_20:
[----:B-1----:R-:W-:Y:S01]  /*1a70*/  ULEA UR8, UR6, UR4, 0x3 ;  /* 0x0000000406087291 */ /* 0x002fe2000f8e18ff */
[----:B------:R-:W-:Y:S01]  /*1a80*/  SHF.L.U32 R2, R15, 0x1f, RZ ;  /* 0x0000001f0f027819 */ /* 0x000fe200000006ff */
[----:B------:R-:W-:Y:S01]  /*1a90*/  @!P1 SYNCS.ARRIVE.TRANS64.A1T0 RZ, [UR4+0x88], RZ ;  /* 0x000088ffffff99a7 */ /* 0x000fe20008100004 */
[----:B------:R-:W-:-:S06]  /*1aa0*/  UISETP.GT.AND UP0, UPT, UR15, UR14, UPT ;  /* 0x0000000e0f00728c */ /* 0x000fcc000bf04270 */
[----:B--2---:R1:W2:Y:S03]  /*1ab0*/  SYNCS.PHASECHK.TRANS64.TRYWAIT P0, [UR8+0x20], R2 ;  /* 0x00002002ff0075a7 */ /* 0x0042a60008001108 */
[----:B------:R-:W-:Y:S05]  /*1ac0*/  BRA.U !UP0, `(.L_x_26) ;  /* 0x0000000108d47547 */ /* 0x000fea000b800000 */
[----:B------:R-:W-:Y:S01]  /*1ad0*/  UIADD3 UR21, UPT, UPT, UR7, UR29, URZ ;  /* 0x0000001d07157290 */ /* 0x000fe2000fffe0ff */
[----:B------:R-:W-:-:S11]  /*1ae0*/  UMOV UR42, UR6 ;  /* 0x00000006002a7c82 */ /* 0x000fd60008000000 */
.L_x_31:
[----:B-1----:R-:W-:Y:S01]  /*1af0*/  ULEA UR33, UR42, UR4, 0x3 ;  /* 0x000000042a217291 */ /* 0x002fe2000f8e18ff */
[----:B--2---:R-:W-:Y:S01]  /*1b00*/  @!P5 MOV R3, 0xc000 ;  /* 0x0000c0000003d802 */ /* 0x004fe20000000f00 */
[----:B--2---:R-:W-:Y:S10]  /*1b10*/  @P0 BRA `(.L_x_27) ;  /* 0x00000000000c0947 */ /* 0x004ff40003800000 */
[----:B------:R-:W-:-:S04]  /*1b20*/  SHF.L.U32 R5, R15, 0x1f, RZ ;  /* 0x0000001f0f057819 */ /* 0x000fc800000006ff */
[----:B------:R-:W2:Y:S02]  /*1b30*/  SYNCS.PHASECHK.TRANS64.TRYWAIT P0, [UR33+0x20], R5 ;  /* 0x00002005ff0075a7 */ /* 0x000ea40008001121 */
[----:B--2---:R-:W-:Y:S05]  /*1b40*/  @!P0 BRA `(.L_x_28) ;  /* 0x0000006400b88947 */ /* 0x004fea0003800000 */
.L_x_27:
[----:B------:R2:W-:Y:S01]  /*1b50*/  @!P5 SYNCS.ARRIVE.TRANS64 RZ, [UR33], R3 ;  /* 0x00000003ffffd9a7 */ /* 0x0005e20008000021 */
[----:B------:R-:W-:Y:S04]  /*1b60*/  BSSY.RECONVERGENT B0, `(.L_x_29) ;  /* 0x0000003000007945 */ /* 0x000fe80003800200 */
[----:B------:R-:W-:Y:S05]  /*1b70*/  @P4 BRA `(.L_x_30) ;  /* 0x0000000000044947 */ /* 0x000fea0003800000 */
[----:B------:R-:W-:Y:S05]  /*1b80*/  BPT.TRAP 0x1 ;  /* 0x000000040000795c */ /* 0x000fea0000300000 */
.L_x_30:
[----:B------:R-:W-:Y:S05]  /*1b90*/  BSYNC.RECONVERGENT B0 ;  /* 0x0000000000007941 */ /* 0x000fea0003800200 */
.L_x_29:
        /* <DEDUP_REMOVED lines=32> */
[----:B------:R-:W-:Y:S01]  /*1da0*/  UMOV UR10, UR26 ;  /* 0x0000001a000a7c82 */ /* 0x000fe20008000000 */
[----:B------:R-:W-:Y:S01]  /*1db0*/  UIADD3 UR29, UPT, UPT, UR29, 0x1, URZ ;  /* 0x000000011d1d7890 */ /* 0x000fe2000fffe0ff */
[----:B------:R1:W-:Y:S01]  /*1dc0*/  UTMALDG.3D [UR24], [UR40], desc[UR30] ;  /* 0x00001e18280075b4 */ /* 0x0003e20008011000 */
[----:B------:R-:W-:-:S02]  /*1dd0*/  UMOV UR42, UR6 ;  /* 0x00000006002a7c82 */ /* 0x000fc40008000000 */
[----:B------:R-:W-:Y:S01]  /*1de0*/  UISETP.NE.AND UP0, UPT, UR29, UR21, UPT ;  /* 0x000000151d00728c */ /* 0x000fe2000bf05270 */
[----:B------:R1:W-:Y:S01]  /*1df0*/  UTMALDG.3D [UR16], [UR38], desc[UR30] ;  /* 0x00001e10260075b4 */ /* 0x0003e20008011000 */
[----:B------:R1:W-:Y:S07]  /*1e00*/  UTMALDG.3D [UR8], [UR38], desc[UR30] ;  /* 0x00001e08260075b4 */ /* 0x0003ee0008011000 */
[----:B------:R-:W-:Y:S05]  /*1e10*/  BRA.U UP0, `(.L_x_31) ;  /* 0xfffffffd00347547 */ /* 0x000fea000b83ffff */
.L_x_26:
[----:B-1----:R-:W-:Y:S01]  /*1e20*/  LEA R2, R14, UR4, 0x3 ;  /* 0x000000040e027c11 */ /* 0x002fe2000f8e18ff */
[----:B------:R-:W-:Y:S01]  /*1e30*/  NOP ;  /* 0x0000000000007918 */ /* 0x000fe20000000000 */
[----:B--2---:R-:W-:Y:S02]  /*1e40*/  SHF.L.U32 R3, R12, 0x1f, RZ ;  /* 0x0000001f0c037819 */ /* 0x004fe400000006ff */
[----:B------:R-:W-:Y:S02]  /*1e50*/  LEA R4, R14, UR4, 0x4 ;  /* 0x000000040e047c11 */ /* 0x000fe4000f8e20ff */
[----:B------:R-:W1:Y:S02]  /*1e60*/  SYNCS.PHASECHK.TRANS64.TRYWAIT P0, [R2+URZ+0x90], R3 ;  /* 0x00009003020075a7 */ /* 0x000e6400080011ff */
[----:B-1----:R-:W-:Y:S05]  /*1e70*/  @!P0 BRA `(.L_x_32) ;  /* 0x0000006400048947 */ /* 0x002fea0003800000 */
.L_x_134:
[----:B------:R-:W2:Y:S01]  /*1e80*/  LDS.128 R4, [R4+0x120] ;  /* 0x0001200004047984 */ /* 0x000ea20000000c00 */
[----:B---3--:R-:W-:Y:S01]  /*1e90*/  ISETP.GE.AND P0, PT, R26, 0x1, PT ;  /* 0x000000011a00780c */ /* 0x008fe20003f06270 */
[----:B-1----:R-:W-:Y:S01]  /*1ea0*/  VIADD R2, R2, 0xa0 ;  /* 0x000000a002027836 */ /* 0x002fe20000000000 */
[----:B------:R-:W-:Y:S01]  /*1eb0*/  @!PT LDS RZ, [RZ] ;  /* 0x00000000fffff984 */ /* 0x000fe20000000800 */
[----:B------:R-:W-:Y:S01]  /*1ec0*/  @!PT LDS RZ, [RZ] ;  /* 0x00000000fffff984 */ /* 0x000fe20000000800 */
[----:B------:R-:W-:Y:S01]  /*1ed0*/  @!PT LDS RZ, [RZ] ;  /* 0x00000000fffff984 */ /* 0x000fe20000000800 */
[----:B------:R-:W-:Y:S01]  /*1ee0*/  @!PT LDS RZ, [RZ] ;  /* 0x00000000fffff984 */ /* 0x000fe20000000800 */
[----:B------:R1:W-:Y:S06]  /*1ef0*/  MEMBAR.ALL.CTA ;  /* 0x0000000000007992 */ /* 0x0003ec0000008000 */
[----:B-1----:R-:W1:Y:S01]  /*1f00*/  FENCE.VIEW.ASYNC.S ;  /* 0x00000000000073c6 */ /* 0x002e620000000000 */
[----:B------:R-:W-:-:S04]  /*1f10*/  PRMT R2, RZ, 0x654, R2 ;  /* 0x00000654ff027816 */ /* 0x000fc80000000002 */
[----:B-1----:R1:W-:Y:S01]  /*1f20*/  SYNCS.ARRIVE.TRANS64.RED.A1T0 RZ, [R2+URZ], RZ ;  /* 0x000000ff02ff79a7 */ /* 0x0023e200081004ff */
[----:B--2---:R-:W-:-:S13]  /*1f30*/  LOP3.LUT P2, RZ, R6, 0x1, RZ, 0xc0, !PT ;  /* 0x0000000106ff7812 */ /* 0x004fda000784c0ff */
[----:B------:R-:W-:Y:S01]  /*1f40*/  @P2 SHF.R.U32.HI R3, RZ, 0x10, R5 ;  /* 0x00000010ff032819 */ /* 0x000fe20000011605 */
[----:B------:R-:W-:Y:S01]  /*1f50*/  VOTEU.ANY UP0, P2 ;  /* 0x0000000000ff7886 */ /* 0x000fe20001000100 */
[----:B------:R-:W-:Y:S02]  /*1f60*/  @P2 MOV R13, R4 ;  /* 0x00000004000d2202 */ /* 0x000fe40000000f00 */
[----:B------:R-:W-:Y:S02]  /*1f70*/  @P2 R2UR.BROADCAST UR8, R3 ;  /* 0x00000000030822ca */ /* 0x000fe400008e0000 */
[----:B------:R-:W-:-:S11]  /*1f80*/  @P2 LOP3.LUT R11, R5, 0xffff, RZ, 0xc0, !PT ;  /* 0x0000ffff050b2812 */ /* 0x000fd600078ec0ff */
[----:B------:R-:W-:Y:S01]  /*1f90*/  @UP0 UMOV UR36, UR8 ;  /* 0x0000000800240c82 */ /* 0x000fe20008000000 */
[----:B-1----:R-:W-:Y:S05]  /*1fa0*/  @!P0 BRA `(.L_x_33) ;  /* 0x0000000000b88947 */ /* 0x002fea0003800000 */
[----:B------:R-:W4:Y:S01]  /*1fb0*/  LDC.64 R4, c[0x0][0xb18] ;  /* 0x0002c600ff047b82 */ /* 0x000f220000000a00 */
[----:B------:R-:W-:-:S07]  /*1fc0*/  ISETP.NE.AND P3, PT, R26, 0x1, PT ;  /* 0x000000011a00780c */ /* 0x000fce0003f65270 */
[----:B------:R-:W1:Y:S08]  /*1fd0*/  LDC.64 R6, c[0x0][0xb10] ;  /* 0x0002c400ff067b82 */ /* 0x000e700000000a00 */
[----:B------:R-:W2:Y:S08]  /*1fe0*/  LDC R16, c[0x0][0xb20] ;  /* 0x0002c800ff107b82 */ /* 0x000eb00000000800 */
[----:B------:R-:W3:Y:S01]  /*1ff0*/  LDC R18, c[0x0][0xb0c] ;  /* 0x0002c300ff127b82 */ /* 0x000ee20000000800 */
[----:B----4-:R-:W-:Y:S01]  /*2000*/  IMAD.HI.U32 R17, R0, R5, RZ ;  /* 0x0000000500117227 */ /* 0x010fe200078e00ff */
[----:B------:R-:W-:-:S03]  /*2010*/  ISETP.NE.AND P0, PT, R4, 0x1, PT ;  /* 0x000000010400780c */ /* 0x000fc60003f05270 */
[----:B------:R-:W-:-:S03]  /*2020*/  IMAD.HI.U32 R5, R11, R5, RZ ;  /* 0x000000050b057227 */ /* 0x000fc600078e00ff */
[----:B------:R-:W4:Y:S01]  /*2030*/  LDC.64 R2, c[0x0][0xb28] ;  /* 0x0002ca00ff027b82 */ /* 0x000f220000000a00 */
[----:B-1----:R-:W-:-:S04]  /*2040*/  IMAD.HI.U32 R20, R9, R6, RZ ;  /* 0x0000000609147227 */ /* 0x002fc800078e00ff */
[----:B------:R-:W-:Y:S01]  /*2050*/  IMAD.HI.U32 R22, R13, R6, RZ ;  /* 0x000000060d167227 */ /* 0x000fe200078e00ff */
[----:B------:R-:W-:Y:S02]  /*2060*/  SHF.R.U32.HI R20, RZ, R7, R20 ;  /* 0x00000007ff147219 */ /* 0x000fe40000011614 */
[-C--:B--2---:R-:W-:Y:S02]  /*2070*/  SHF.R.U32.HI R17, RZ, R16.reuse, R17 ;  /* 0x00000010ff117219 */ /* 0x084fe40000011611 */
[----:B------:R-:W-:Y:S02]  /*2080*/  SHF.R.U32.HI R16, RZ, R16, R5 ;  /* 0x00000010ff107219 */ /* 0x000fe40000011605 */
[----:B------:R-:W-:Y:S02]  /*2090*/  SEL R17, R0, R17, !P0 ;  /* 0x0000001100117207 */ /* 0x000fe40004000000 */
[----:B------:R-:W-:Y:S02]  /*20a0*/  SHF.R.U32.HI R22, RZ, R7, R22 ;  /* 0x00000007ff167219 */ /* 0x000fe40000011616 */
[----:B---3--:R-:W-:-:S02]  /*20b0*/  ISETP.NE.AND P1, PT, R18, 0x1, PT ;  /* 0x000000011200780c */ /* 0x008fc40003f25270 */
[----:B------:R-:W-:Y:S02]  /*20c0*/  SEL R5, R11, R16, !P0 ;  /* 0x000000100b057207 */ /* 0x000fe40004000000 */
[----:B------:R-:W-:Y:S02]  /*20d0*/  SEL R19, R9, R20, !P1 ;  /* 0x0000001409137207 */ /* 0x000fe40004800000 */
[----:B------:R-:W-:Y:S01]  /*20e0*/  SEL R7, R13, R22, !P1 ;  /* 0x000000160d077207 */ /* 0x000fe20004800000 */
[----:B----4-:R-:W-:-:S04]  /*20f0*/  IMAD.HI.U32 R20, R17, R2, RZ ;  /* 0x0000000211147227 */ /* 0x010fc800078e00ff */
[----:B------:R-:W-:Y:S01]  /*2100*/  IMAD.HI.U32 R6, R19, R2, RZ ;  /* 0x0000000213067227 */ /* 0x000fe200078e00ff */
[----:B------:R-:W-:-:S04]  /*2110*/  @P3 SHF.R.U32.HI R17, RZ, R3, R20 ;  /* 0x00000003ff113219 */ /* 0x000fc80000011614 */
        /* <DEDUP_REMOVED lines=8> */
[----:B------:R-:W-:-:S04]  /*21a0*/  @!P0 IMAD.HI.U32 R16, R7, R2, RZ ;  /* 0x0000000207108227 */ /* 0x000fc800078e00ff */
[----:B------:R-:W-:Y:S01]  /*21b0*/  IMAD.MOV R2, RZ, RZ, -R6 ;  /* 0x000000ffff027224 */ /* 0x000fe200078e0a06 */
[----:B------:R-:W-:-:S03]  /*21c0*/  @!P0 SHF.R.U32.HI R16, RZ, R3, R16 ;  /* 0x00000003ff108219 */ /* 0x000fc60000011610 */
[----:B------:R-:W-:Y:S01]  /*21d0*/  IMAD R2, R26, R2, R5 ;  /* 0x000000021a027224 */ /* 0x000fe200078e0205 */
[----:B------:R-:W-:Y:S02]  /*21e0*/  @!P0 SEL R3, R7, R16, !P3 ;  /* 0x0000001007038207 */ /* 0x000fe40005800000 */
[----:B------:R-:W-:-:S03]  /*21f0*/  IADD3 R16, PT, PT, -R5, RZ, RZ ;  /* 0x000000ff05107210 */ /* 0x000fc60007ffe1ff */
[--C-:B------:R-:W-:Y:S02]  /*2200*/  @!P0 IMAD.IADD R6, R6, 0x1, -R3.reuse ;  /* 0x0000000106068824 */ /* 0x100fe400078e0a03 */
[----:B------:R-:W-:Y:S01]  /*2210*/  @!P0 IMAD R3, R2, R19, R3 ;  /* 0x0000001302038224 */ /* 0x000fe200078e0203 */
[----:B------:R-:W-:Y:S01]  /*2220*/  IADD3 R2, PT, PT, -R7, RZ, RZ ;  /* 0x000000ff07027210 */ /* 0x000fe20007ffe1ff */
[----:B------:R-:W-:Y:S02]  /*2230*/  @!P0 IMAD R5, R26, R6, R7 ;  /* 0x000000061a058224 */ /* 0x000fe400078e0207 */
[----:B------:R-:W-:Y:S02]  /*2240*/  IMAD R11, R4, R16, R11 ;  /* 0x00000010040b7224 */ /* 0x000fe400078e020b */
[----:B------:R-:W-:Y:S02]  /*2250*/  @!P0 IMAD.MOV.U32 R7, RZ, RZ, R3 ;  /* 0x000000ffff078224 */ /* 0x000fe400078e0003 */
[----:B------:R-:W-:-:S02]  /*2260*/  IMAD R2, R18, R2, R13 ;  /* 0x0000000212027224 */ /* 0x000fc400078e020d */
[----:B------:R-:W-:Y:S02]  /*2270*/  IMAD R11, R5, R4, R11 ;  /* 0x00000004050b7224 */ /* 0x000fe400078e020b */
[----:B------:R-:W-:Y:S02]  /*2280*/  IMAD R13, R7, R18, R2 ;  /* 0x00000012070d7224 */ /* 0x000fe400078e0202 */
.L_x_33:
[----:B------:R-:W1:Y:S02]  /*2290*/  LDCU UR8, c[0x0][0xb30] ;  /* 0x00016600ff0877ac */ /* 0x000e640008000800 */
[----:B-1----:R-:W-:-:S09]  /*22a0*/  UISETP.NE.AND UP0, UPT, UR8, 0x1, UPT ;  /* 0x000000010800788c */ /* 0x002fd2000bf05270 */
[----:B------:R-:W-:Y:S05]  /*22b0*/  BRA.U UP0, `(.L_x_34) ;  /* 0x0000000100407547 */ /* 0x000fea000b800000 */
[----:B------:R-:W1:Y:S08]  /*22c0*/  LDC.64 R4, c[0x0][0xb10] ;  /* 0x0002c400ff047b82 */ /* 0x000e700000000a00 */
[----:B------:R-:W2:Y:S08]  /*22d0*/  LDC.64 R2, c[0x0][0xb18] ;  /* 0x0002c600ff027b82 */ /* 0x000eb00000000a00 */
[----:B------:R-:W3:Y:S08]  /*22e0*/  LDC R6, c[0x0][0xb20] ;  /* 0x0002c800ff067b82 */ /* 0x000ef00000000800 */
[----:B------:R-:W4:Y:S01]  /*22f0*/  LDC R16, c[0x0][0xb0c] ;  /* 0x0002c300ff107b82 */ /* 0x000f220000000800 */
[----:B-1----:R-:W-:-:S05]  /*2300*/  IMAD.HI.U32 R4, R13, R4, RZ ;  /* 0x000000040d047227 */ /* 0x002fca00078e00ff */
[----:B------:R-:W-:Y:S01]  /*2310*/  SHF.R.U32.HI R4, RZ, R5, R4 ;  /* 0x00000005ff047219 */ /* 0x000fe20000011604 */
[----:B--2---:R-:W-:Y:S01]  /*2320*/  IMAD.HI.U32 R3, R11, R3, RZ ;  /* 0x000000030b037227 */ /* 0x004fe200078e00ff */
[----:B------:R-:W-:-:S04]  /*2330*/  ISETP.NE.AND P0, PT, R2, 0x1, PT ;  /* 0x000000010200780c */ /* 0x000fc80003f05270 */
[----:B---3--:R-:W-:-:S04]  /*2340*/  SHF.R.U32.HI R6, RZ, R6, R3 ;  /* 0x00000006ff067219 */ /* 0x008fc80000011603 */
[----:B------:R-:W-:Y:S02]  /*2350*/  SEL R3, R11, R6, !P0 ;  /* 0x000000060b037207 */ /* 0x000fe40004000000 */
[----:B----4-:R-:W-:-:S04]  /*2360*/  ISETP.NE.AND P1, PT, R16, 0x1, PT ;  /* 0x000000011000780c */ /* 0x010fc80003f25270 */
[----:B------:R-:W-:-:S05]  /*2370*/  SEL R4, R13, R4, !P1 ;  /* 0x000000040d047207 */ /* 0x000fca0004800000 */
[----:B------:R-:W-:Y:S02]  /*2380*/  IMAD.IADD R5, R3, 0x1, -R4 ;  /* 0x0000000103057824 */ /* 0x000fe400078e0a04 */
[----:B------:R-:W-:Y:S02]  /*2390*/  IMAD.IADD R3, R4, 0x1, -R3 ;  /* 0x0000000104037824 */ /* 0x000fe400078e0a03 */
[----:B------:R-:W-:Y:S02]  /*23a0*/  IMAD R13, R5, R16, R13 ;  /* 0x00000010050d7224 */ /* 0x000fe400078e020d */
[----:B------:R-:W-:-:S07]  /*23b0*/  IMAD R11, R3, R2, R11 ;  /* 0x00000002030b7224 */ /* 0x000fce00078e020b */
.L_x_34:
[----:B------:R-:W-:Y:S01]  /*23c0*/  VIADD R14, R14, 0x1 ;  /* 0x000000010e0e7836 */ /* 0x000fe20000000000 */
[----:B------:R-:W-:Y:S01]  /*23d0*/  PLOP3.LUT P1, PT, PT, PT, PT, 0x80, 0x8 ;  /* 0x000000000008781c */ /* 0x000fe20003f2f070 */
[----:B------:R-:W-:Y:S02]  /*23e0*/  IMAD.IADD R21, R13, 0x1, R60 ;  /* 0x000000010d157824 */ /* 0x000fe400078e023c */
[----:B------:R-:W-:Y:S01]  /*23f0*/  IMAD.IADD R20, R11, 0x1, R58 ;  /* 0x000000010b147824 */ /* 0x000fe200078e023a */
[----:B------:R-:W-:-:S04]  /*2400*/  ISETP.NE.AND P0, PT, R14, 0x2, PT ;  /* 0x000000020e00780c */ /* 0x000fc80003f05270 */
[----:B------:R-:W-:Y:S02]  /*2410*/  SEL R3, RZ, 0x1, P0 ;  /* 0x00000001ff037807 */ /* 0x000fe40000000000 */
[----:B------:R-:W-:Y:S02]  /*2420*/  SEL R14, R14, RZ, P0 ;  /* 0x000000ff0e0e7207 */ /* 0x000fe40000000000 */
[----:B------:R-:W-:Y:S01]  /*2430*/  LOP3.LUT R12, R12, R3, RZ, 0x3c, !PT ;  /* 0x000000030c0c7212 */ /* 0x000fe200078e3cff */
[----:B------:R-:W-:Y:S06]  /*2440*/  @P2 BRA `(.L_x_35) ;  /* 0xfffffff000402947 */ /* 0x000fec000383ffff */
[----:B------:R-:W-:Y:S01]  /*2450*/  UIADD3 UR4, UPT, UPT, UR4, 0x20, URZ ;  /* 0x0000002004047890 */ /* 0x000fe2000fffe0ff */
[----:B------:R-:W-:-:S03]  /*2460*/  SHF.L.U32 R3, R15, 0x1f, RZ ;  /* 0x0000001f0f037819 */ /* 0x000fc600000006ff */
[----:B------:R-:W-:-:S09]  /*2470*/  ULEA UR5, UR6, UR4, 0x3 ;  /* 0x0000000406057291 */ /* 0x000fd2000f8e18ff */
[----:B------:R-:W1:Y:S02]  /*2480*/  SYNCS.PHASECHK.TRANS64.TRYWAIT P0, [UR5], R3 ;  /* 0x00000003ff0075a7 */ /* 0x000e640008001105 */
[----:B-1----:R-:W-:Y:S05]  /*2490*/  @!P0 BRA `(.L_x_36) ;  /* 0x0000005c00908947 */ /* 0x002fea0003800000 */
.L_x_136:
[----:B------:R-:W-:-:S04]  /*24a0*/  UIADD3 UR6, UPT, UPT, UR6, 0x1, URZ ;  /* 0x0000000106067890 */ /* 0x000fc8000fffe0ff */
[----:B------:R-:W-:-:S04]  /*24b0*/  UISETP.NE.AND UP0, UPT, UR6, 0x4, UPT ;  /* 0x000000040600788c */ /* 0x000fc8000bf05270 */
[----:B------:R-:W-:Y:S02]  /*24c0*/  USEL UR7, URZ, 0x1, UP0 ;  /* 0x00000001ff077887 */ /* 0x000fe40008000000 */
[----:B------:R-:W-:-:S04]  /*24d0*/  USEL UR6, UR6, URZ, UP0 ;  /* 0x000000ff06067287 */ /* 0x000fc80008000000 */
[----:B------:R-:W-:Y:S01]  /*24e0*/  ULEA UR5, UR6, UR4, 0x3 ;  /* 0x0000000406057291 */ /* 0x000fe2000f8e18ff */
[----:B------:R-:W-:-:S04]  /*24f0*/  LOP3.LUT R2, R15, UR7, RZ, 0x3c, !PT ;  /* 0x000000070f027c12 */ /* 0x000fc8000f8e3cff */
[----:B-1----:R-:W-:-:S04]  /*2500*/  SHF.L.U32 R3, R2, 0x1f, RZ ;  /* 0x0000001f02037819 */ /* 0x002fc800000006ff */
[----:B------:R-:W1:Y:S02]  /*2510*/  SYNCS.PHASECHK.TRANS64.TRYWAIT P0, [UR5], R3 ;  /* 0x00000003ff0075a7 */ /* 0x000e640008001105 */
[----:B-1----:R-:W-:Y:S05]  /*2520*/  @!P0 BRA `(.L_x_37) ;  /* 0x0000005c00848947 */ /* 0x002fea0003800000 */
.L_x_138:
        /* <DEDUP_REMOVED lines=9> */
.L_x_140:
[----:B------:R-:W-:-:S04]  /*25c0*/  UIADD3 UR6, UPT, UPT, UR6, 0x1, URZ ;  /* 0x0000000106067890 */ /* 0x000fc8000fffe0ff */
[----:B------:R-:W-:-:S04]  /*25d0*/  UISETP.NE.AND UP0, UPT, UR6, 0x4, UPT ;  /* 0x000000040600788c */ /* 0x000fc8000bf05270 */
[----:B------:R-:W-:Y:S02]  /*25e0*/  USEL UR5, URZ, 0x1, UP0 ;  /* 0x00000001ff057887 */ /* 0x000fe40008000000 */
[----:B------:R-:W-:-:S04]  /*25f0*/  USEL UR6, UR6, URZ, UP0 ;  /* 0x000000ff06067287 */ /* 0x000fc80008000000 */
[----:B------:R-:W-:Y:S01]  /*2600*/  ULEA UR6, UR6, UR4, 0x3 ;  /* 0x0000000406067291 */ /* 0x000fe2000f8e18ff */
[----:B-1----:R-:W-:-:S04]  /*2610*/  LOP3.LUT R3, R2, UR5, RZ, 0x3c, !PT ;  /* 0x0000000502037c12 */ /* 0x002fc8000f8e3cff */
[----:B------:R-:W-:Y:S01]  /*2620*/  SHF.L.U32 R3, R3, 0x1f, RZ ;  /* 0x0000001f03037819 */ /* 0x000fe200000006ff */
[----:B----4-:R-:W-:-:S07]  /*2630*/  IMAD.U32 R0, RZ, RZ, UR6 ;  /* 0x00000006ff007e24 */ /* 0x010fce000f8e00ff */
.L_x_39:
[----:B-1----:R1:W2:Y:S02]  /*2640*/  SYNCS.PHASECHK.TRANS64.TRYWAIT P0, [R0+URZ], R3 ;  /* 0x00000003000075a7 */ /* 0x0022a400080011ff */
[----:B--2---:R-:W-:Y:S05]  /*2650*/  @!P0 NANOSLEEP.SYNCS 0x989680 ;  /* 0x009896800000895d */ /* 0x004fea0003900000 */
[----:B------:R-:W2:Y:S02]  /*2660*/  @!P0 SYNCS.PHASECHK.TRANS64 P0, [R0+URZ], R3 ;  /* 0x00000003000085a7 */ /* 0x000ea400080010ff */
[----:B--2---:R-:W-:Y:S05]  /*2670*/  @P0 EXIT ;  /* 0x000000000000094d */ /* 0x004fea0003800000 */
[----:B------:R-:W-:Y:S05]  /*2680*/  BRA `(.L_x_39) ;  /* 0xfffffffc00ec7947 */ /* 0x000fea000383ffff */
.L_x_17:
[----:B------:R-:W-:-:S04]  /*2690*/  UISETP.NE.AND UP1, UPT, UR37, URZ, UPT ;  /* 0x000000ff2500728c */ /* 0x000fc8000bf25270 */
[----:B------:R-:W-:-:S09]  /*26a0*/  UISETP.NE.OR UP1, UPT, UR8, 0x1, UP1 ;  /* 0x000000010800788c */ /* 0x000fd20008f25670 */
[----:B------:R-:W-:Y:S05]  /*26b0*/  BRA.U UP1, `(.L_x_40) ;  /* 0x0000000501487547 */ /* 0x000fea000b800000 */
[----:B------:R-:W-:Y:S01]  /*26c0*/  ISETP.NE.AND P2, PT, R2, RZ, PT ;  /* 0x000000ff0200720c */ /* 0x000fe20003f45270 */
[----:B------:R-:W-:Y:S01]  /*26d0*/  IMAD.MOV.U32 R12, RZ, RZ, 0x1 ;  /* 0x00000001ff0c7424 */ /* 0x000fe200078e00ff */
[----:B------:R-:W-:Y:S02]  /*26e0*/  CS2R R10, SRZ ;  /* 0x00000000000a7805 */ /* 0x000fe4000001ff00 */
[----:B------:R-:W-:Y:S01]  /*26f0*/  CS2R R8, SRZ ;  /* 0x0000000000087805 */ /* 0x000fe2000001ff00 */
[----:B------:R-:W-:Y:S01]  /*2700*/  UMOV UR4, 0x400 ;  /* 0x0000040000047882 */ /* 0x000fe20000000000 */
[----:B------:R-:W-:Y:S01]  /*2710*/  UMOV UR6, URZ ;  /* 0x000000ff00067c82 */ /* 0x000fe20008000000 */
[----:B------:R-:W-:-:S12]  /*2720*/  ULEA UR37, UR37, UR4, 0x18 ;  /* 0x0000000425257291 */ /* 0x000fd8000f8ec0ff */
.L_x_44:
[----:B------:R-:W-:Y:S02]  /*2730*/  LEA R0, R8, UR37, 0x3 ;  /* 0x0000002508007c11 */ /* 0x000fe4000f8e18ff */
[----:B------:R-:W-:-:S03]  /*2740*/  SHF.L.U32 R5, R9, 0x1f, RZ ;  /* 0x0000001f09057819 */ /* 0x000fc600000006ff */
[----:B------:R-:W-:Y:S01]  /*2750*/  VIADD R4, R0, 0x100 ;  /* 0x0000010000047836 */ /* 0x000fe20000000000 */
[----:B------:R-:W1:Y:S02]  /*2760*/  SYNCS.PHASECHK.TRANS64.TRYWAIT P0, [R0+URZ+0xf0], R5 ;  /* 0x0000f005000075a7 */ /* 0x000e6400080011ff */
[----:B-1----:R-:W-:Y:S05]  /*2770*/  @!P0 BRA `(.L_x_41) ;  /* 0x0000005c00208947 */ /* 0x002fea0003800000 */
.L_x_141:
[----:B------:R-:W-:Y:S01]  /*2780*/  ULEA UR5, UR6, UR37, 0x3 ;  /* 0x0000002506057291 */ /* 0x000fe2000f8e18ff */
[----:B------:R-:W-:Y:S02]  /*2790*/  PRMT R4, RZ, 0x654, R4 ;  /* 0x00000654ff047816 */ /* 0x000fe40000000004 */
[----:B-1----:R-:W-:Y:S01]  /*27a0*/  SHF.L.U32 R5, R12, 0x1f, RZ ;  /* 0x0000001f0c057819 */ /* 0x002fe200000006ff */
[----:B------:R-:W-:Y:S01]  /*27b0*/  UIADD3 UR4, UPT, UPT, UR5, 0x90, URZ ;  /* 0x0000009005047890 */ /* 0x000fe2000fffe0ff */
[----:B------:R1:W-:Y:S05]  /*27c0*/  SYNCS.ARRIVE.TRANS64.RED.A1T0 RZ, [R4+URZ], RZ ;  /* 0x000000ff04ff79a7 */ /* 0x0003ea00081004ff */
[----:B------:R-:W-:Y:S01]  /*27d0*/  IMAD.U32 R7, RZ, RZ, UR4 ;  /* 0x00000004ff077e24 */ /* 0x000fe2000f8e00ff */
[----:B------:R-:W2:Y:S04]  /*27e0*/  SYNCS.PHASECHK.TRANS64.TRYWAIT P0, [UR5+0xa0], R5 ;  /* 0x0000a005ff0075a7 */ /* 0x000ea80008001105 */
[----:B------:R-:W-:Y:S01]  /*27f0*/  PRMT R6, R2, 0x654, R7 ;  /* 0x0000065402067816 */ /* 0x000fe20000000007 */
[----:B-1----:R-:W-:Y:S01]  /*2800*/  @!P2 IMAD.MOV.U32 R4, RZ, RZ, 0x10 ;  /* 0x00000010ff04a424 */ /* 0x002fe200078e00ff */
[----:B--2---:R-:W-:Y:S06]  /*2810*/  @!P0 BRA `(.L_x_42) ;  /* 0x0000005c000c8947 */ /* 0x004fec0003800000 */
.L_x_143:
[----:B------:R-:W-:Y:S01]  /*2820*/  ULEA UR4, UR6, UR37, 0x4 ;  /* 0x0000002506047291 */ /* 0x000fe2000f8e20ff */
[----:B------:R-:W-:Y:S01]  /*2830*/  SEL R3, R6, R3, !P2 ;  /* 0x0000000306037207 */ /* 0x000fe20005000000 */
[----:B------:R-:W-:Y:S01]  /*2840*/  UIADD3 UR5, UPT, UPT, UR5, 0x90, URZ ;  /* 0x0000009005057890 */ /* 0x000fe2000fffe0ff */
[----:B-1----:R-:W-:Y:S01]  /*2850*/  LEA R0, R11, UR37, 0x3 ;  /* 0x000000250b007c11 */ /* 0x002fe2000f8e18ff */
[----:B------:R-:W-:Y:S01]  /*2860*/  UIADD3 UR4, UPT, UPT, UR4, 0x120, URZ ;  /* 0x0000012004047890 */ /* 0x000fe2000fffe0ff */
[----:B------:R-:W-:Y:S01]  /*2870*/  SHF.L.U32 R5, R10, 0x1f, RZ ;  /* 0x0000001f0a057819 */ /* 0x000fe200000006ff */
[----:B------:R1:W-:Y:S01]  /*2880*/  @!P2 SYNCS.ARRIVE.TRANS64.RED RZ, [R3+URZ], R4 ;  /* 0x0000000403ffa9a7 */ /* 0x0003e200080004ff */
[----:B------:R-:W-:Y:S01]  /*2890*/  UIADD3 UR6, UPT, UPT, UR6, 0x1, URZ ;  /* 0x0000000106067890 */ /* 0x000fe2000fffe0ff */
[----:B------:R-:W-:-:S03]  /*28a0*/  VIADD R8, R8, 0x1 ;  /* 0x0000000108087836 */ /* 0x000fc60000000000 */
[----:B------:R-:W-:Y:S02]  /*28b0*/  UISETP.NE.AND UP0, UPT, UR6, 0x2, UPT ;  /* 0x000000020600788c */ /* 0x000fe4000bf05270 */
[----:B------:R-:W-:Y:S06]  /*28c0*/  UGETNEXTWORKID.BROADCAST [UR4], [UR5] ;  /* 0x00000000040073ca */ /* 0x000fec0008000100 */
[----:B------:R-:W-:Y:S01]  /*28d0*/  USEL UR4, URZ, 0x1, UP0 ;  /* 0x00000001ff047887 */ /* 0x000fe20008000000 */
[----:B------:R-:W-:Y:S01]  /*28e0*/  ISETP.NE.AND P0, PT, R8, 0x2, PT ;  /* 0x000000020800780c */ /* 0x000fe20003f05270 */
[----:B------:R-:W-:Y:S01]  /*28f0*/  USEL UR6, UR6, URZ, UP0 ;  /* 0x000000ff06067287 */ /* 0x000fe20008000000 */
[----:B------:R-:W2:Y:S03]  /*2900*/  SYNCS.PHASECHK.TRANS64.TRYWAIT P1, [R0+URZ+0x90], R5 ;  /* 0x00009005000075a7 */ /* 0x000ea600080211ff */
[----:B------:R-:W-:Y:S01]  /*2910*/  LOP3.LUT R12, R12, UR4, RZ, 0x3c, !PT ;  /* 0x000000040c0c7c12 */ /* 0x000fe2000f8e3cff */
[----:B-12---:R-:W-:Y:S07]  /*2920*/  @!P1 BRA `(.L_x_43) ;  /* 0x0000005800e09947 */ /* 0x006fee0003800000 */
.L_x_144:
[C---:B------:R-:W-:Y:S01]  /*2930*/  LEA R4, R11.reuse, UR37, 0x4 ;  /* 0x000000250b047c11 */ /* 0x040fe2000f8e20ff */
[----:B-1----:R-:W-:Y:S01]  /*2940*/  VIADD R0, R0, 0xa0 ;  /* 0x000000a000007836 */ /* 0x002fe20000000000 */
[----:B------:R-:W-:Y:S01]  /*2950*/  SEL R8, R8, RZ, P0 ;  /* 0x000000ff08087207 */ /* 0x000fe20000000000 */
[----:B------:R-:W-:-:S03]  /*2960*/  VIADD R11, R11, 0x1 ;  /* 0x000000010b0b7836 */ /* 0x000fc60000000000 */
[----:B------:R-:W1:Y:S01]  /*2970*/  LDS.128 R4, [R4+0x120] ;  /* 0x0001200004047984 */ /* 0x000e620000000c00 */
[----:B------:R-:W-:Y:S02]  /*2980*/  PRMT R0, RZ, 0x654, R0 ;  /* 0x00000654ff007816 */ /* 0x000fe40000000000 */
[C---:B------:R-:W-:Y:S01]  /*2990*/  ISETP.NE.AND P1, PT, R11.reuse, 0x2, PT ;  /* 0x000000020b00780c */ /* 0x040fe20003f25270 */
[----:B------:R-:W-:Y:S01]  /*29a0*/  @!PT LDS RZ, [RZ] ;  /* 0x00000000fffff984 */ /* 0x000fe20000000800 */
[----:B------:R-:W-:Y:S01]  /*29b0*/  @!PT LDS RZ, [RZ] ;  /* 0x00000000fffff984 */ /* 0x000fe20000000800 */
[----:B------:R-:W-:Y:S01]  /*29c0*/  @!PT LDS RZ, [RZ] ;  /* 0x00000000fffff984 */ /* 0x000fe20000000800 */
[----:B------:R-:W-:Y:S01]  /*29d0*/  @!PT LDS RZ, [RZ] ;  /* 0x00000000fffff984 */ /* 0x000fe20000000800 */
[----:B------:R2:W-:Y:S06]  /*29e0*/  MEMBAR.ALL.CTA ;  /* 0x0000000000007992 */ /* 0x0005ec0000008000 */
[----:B--2---:R-:W2:Y:S01]  /*29f0*/  FENCE.VIEW.ASYNC.S ;  /* 0x00000000000073c6 */ /* 0x004ea20000000000 */
[----:B------:R-:W-:Y:S01]  /*2a00*/  SEL R11, R11, RZ, P1 ;  /* 0x000000ff0b0b7207 */ /* 0x000fe20000800000 */
[----:B--2---:R2:W-:Y:S01]  /*2a10*/  SYNCS.ARRIVE.TRANS64.RED.A1T0 RZ, [R0+URZ], RZ ;  /* 0x000000ff00ff79a7 */ /* 0x0045e200081004ff */
[----:B-1----:R-:W-:-:S02]  /*2a20*/  LOP3.LUT P3, RZ, R6, 0x1, RZ, 0xc0, !PT ;  /* 0x0000000106ff7812 */ /* 0x002fc4000786c0ff */
[----:B------:R-:W-:-:S04]  /*2a30*/  SEL R5, RZ, 0x1, P1 ;  /* 0x00000001ff057807 */ /* 0x000fc80000800000 */
[----:B------:R-:W-:Y:S02]  /*2a40*/  LOP3.LUT R10, R10, R5, RZ, 0x3c, !PT ;  /* 0x000000050a0a7212 */ /* 0x000fe400078e3cff */
[----:B--2---:R-:W-:-:S04]  /*2a50*/  SEL R0, RZ, 0x1, P0 ;  /* 0x00000001ff007807 */ /* 0x004fc80000000000 */
[----:B------:R-:W-:Y:S01]  /*2a60*/  LOP3.LUT R9, R9, R0, RZ, 0x3c, !PT ;  /* 0x0000000009097212 */ /* 0x000fe200078e3cff */
[----:B------:R-:W-:Y:S06]  /*2a70*/  @P3 BRA `(.L_x_44) ;  /* 0xfffffffc002c3947 */ /* 0x000fec000383ffff */
[----:B------:R-:W-:Y:S01]  /*2a80*/  ULEA UR5, UR6, UR37, 0x3 ;  /* 0x0000002506057291 */ /* 0x000fe2000f8e18ff */
[----:B------:R-:W-:-:S08]  /*2a90*/  SHF.L.U32 R3, R12, 0x1f, RZ ;  /* 0x0000001f0c037819 */ /* 0x000fd000000006ff */
[----:B------:R-:W1:Y:S02]  /*2aa0*/  SYNCS.PHASECHK.TRANS64 P0, [UR5+0xa0], R3 ;  /* 0x0000a003ff0075a7 */ /* 0x000e640008001005 */
[----:B-1----:R-:W-:Y:S05]  /*2ab0*/  @P0 BRA `(.L_x_45) ;  /* 0x0000000000080947 */ /* 0x002fea0003800000 */
[----:B------:R-:W1:Y:S02]  /*2ac0*/  SYNCS.PHASECHK.TRANS64.TRYWAIT P0, [UR5+0xa0], R3 ;  /* 0x0000a003ff0075a7 */ /* 0x000e640008001105 */
[----:B-1----:R-:W-:Y:S05]  /*2ad0*/  @!P0 BRA `(.L_x_46) ;  /* 0x0000005800888947 */ /* 0x002fea0003800000 */
.L_x_45:
[----:B------:R-:W-:-:S04]  /*2ae0*/  UIADD3 UR4, UPT, UPT, UR6, 0x1, URZ ;  /* 0x0000000106047890 */ /* 0x000fc8000fffe0ff */
[----:B------:R-:W-:-:S04]  /*2af0*/  UISETP.NE.AND UP0, UPT, UR4, 0x2, UPT ;  /* 0x000000020400788c */ /* 0x000fc8000bf05270 */
[----:B------:R-:W-:Y:S02]  /*2b00*/  USEL UR7, URZ, 0x1, UP0 ;  /* 0x00000001ff077887 */ /* 0x000fe40008000000 */
[----:B------:R-:W-:-:S04]  /*2b10*/  USEL UR4, UR4, URZ, UP0 ;  /* 0x000000ff04047287 */ /* 0x000fc80008000000 */
[----:B------:R-:W-:Y:S01]  /*2b20*/  ULEA UR4, UR4, UR37, 0x3 ;  /* 0x0000002504047291 */ /* 0x000fe2000f8e18ff */
[----:B-1----:R-:W-:-:S04]  /*2b30*/  LOP3.LUT R3, R12, UR7, RZ, 0x3c, !PT ;  /* 0x000000070c037c12 */ /* 0x002fc8000f8e3cff */
[----:B------:R-:W-:-:S04]  /*2b40*/  SHF.L.U32 R0, R3, 0x1f, RZ ;  /* 0x0000001f03007819 */ /* 0x000fc800000006ff */
[----:B------:R-:W1:Y:S02]  /*2b50*/  SYNCS.PHASECHK.TRANS64 P0, [UR4+0xa0], R0 ;  /* 0x0000a000ff0075a7 */ /* 0x000e640008001004 */
[----:B-1----:R-:W-:Y:S05]  /*2b60*/  @P0 EXIT ;  /* 0x000000000000094d */ /* 0x002fea0003800000 */
[----:B------:R-:W-:Y:S02]  /*2b70*/  SHF.L.U32 R3, R3, 0x1f, RZ ;  /* 0x0000001f03037819 */ /* 0x000fe400000006ff */
[----:B------:R-:W-:-:S07]  /*2b80*/  MOV R0, UR4 ;  /* 0x0000000400007c02 */ /* 0x000fce0008000f00 */
.L_x_47:
[----:B-1----:R1:W2:Y:S02]  /*2b90*/  SYNCS.PHASECHK.TRANS64.TRYWAIT P0, [R0+URZ+0xa0], R3 ;  /* 0x0000a003000075a7 */ /* 0x0022a400080011ff */
[----:B--2---:R-:W-:Y:S05]  /*2ba0*/  @!P0 NANOSLEEP.SYNCS 0x989680 ;  /* 0x009896800000895d */ /* 0x004fea0003900000 */
[----:B------:R-:W2:Y:S02]  /*2bb0*/  @!P0 SYNCS.PHASECHK.TRANS64 P0, [R0+URZ+0xa0], R3 ;  /* 0x0000a003000085a7 */ /* 0x000ea400080010ff */
[----:B--2---:R-:W-:Y:S05]  /*2bc0*/  @P0 EXIT ;  /* 0x000000000000094d */ /* 0x004fea0003800000 */
[----:B------:R-:W-:Y:S05]  /*2bd0*/  BRA `(.L_x_47) ;  /* 0xfffffffc00ec7947 */ /* 0x000fea000383ffff */
.L_x_40:
[----:B------:R-:W-:-:S09]  /*2be0*/  UISETP.NE.AND UP1, UPT, UR8, URZ, UPT ;  /* 0x000000ff0800728c */ /* 0x000fd2000bf25270 */
[----:B------:R-:W-:Y:S05]  /*2bf0*/  BRA.U UP1, `(.L_x_48) ;  /* 0x00000011013c7547 */ /* 0x000fea000b800000 */
[----:B------:R-:W-:Y:S01]  /*2c00*/  UMOV UR4, 0x40 ;  /* 0x0000004000047882 */ /* 0x000fe20000000000 */
[----:B------:R-:W-:Y:S01]  /*2c10*/  NOP ;  /* 0x0000000000007918 */ /* 0x000fe20000000000 */
[----:B------:R-:W-:Y:S01]  /*2c20*/  ULEA UR4, UR37, UR4, 0x18 ;  /* 0x0000000425047291 */ /* 0x000fe2000f8ec0ff */
[----:B------:R-:W-:Y:S02]  /*2c30*/  UMOV UR5, 0x400 ;  /* 0x0000040000057882 */ /* 0x000fe40000000000 */
[----:B------:R-:W-:-:S06]  /*2c40*/  ULEA UR37, UR37, UR5, 0x18 ;  /* 0x0000000525257291 */ /* 0x000fcc000f8ec0ff */
[----:B------:R-:W1:Y:S02]  /*2c50*/  LDS.U8 R0, [UR4+0x1c] ;  /* 0x00001c04ff007984 */ /* 0x000e640008000000 */
[----:B-1----:R-:W-:-:S13]  /*2c60*/  ISETP.NE.AND P0, PT, R0, RZ, PT ;  /* 0x000000ff0000720c */ /* 0x002fda0003f05270 */
[----:B------:R-:W-:Y:S05]  /*2c70*/  @P0 BRA `(.L_x_49) ;  /* 0x0000000000580947 */ /* 0x000fea0003800000 */
[----:B------:R-:W-:-:S13]  /*2c80*/  ELECT P0, URZ, PT ;  /* 0x0000000000ff782f */ /* 0x000fda0003800000 */
[----:B------:R-:W-:Y:S05]  /*2c90*/  @!P0 BRA `(.L_x_50) ;  /* 0x0000000000608947 */ /* 0x000fea0003800000 */
[----:B------:R-:W-:Y:S01]  /*2ca0*/  UMOV UR5, 0x10 ;  /* 0x0000001000057882 */ /* 0x000fe20000000000 */
[----:B------:R-:W-:Y:S01]  /*2cb0*/  HFMA2 R0, -RZ, RZ, 0, 5.9604644775390625e-08 ;  /* 0x00000001ff007431 */ /* 0x000fe200000001ff */
[----:B------:R-:W-:-:S03]  /*2cc0*/  MOV R2, 0xffff ;  /* 0x0000ffff00027802 */ /* 0x000fc60000000f00 */
[----:B------:R-:W-:Y:S04]  /*2cd0*/  DEPBAR.LE SB1, 0x36 ;  /* 0x00009d800000791a */ /* 0x000fe80000000000 */
[----:B------:R-:W1:Y:S02]  /*2ce0*/  UTCATOMSWS.FIND_AND_SET.ALIGN UP0, UR5, UR5 ;  /* 0x00000005000575e3 */ /* 0x000e640008000800 */
[----:B-1----:R-:W-:Y:S01]  /*2cf0*/  MOV R3, UR5 ;  /* 0x0000000500037c02 */ /* 0x002fe20008000f00 */
[----:B------:R-:W-:Y:S06]  /*2d00*/  BRA.U UP0, `(.L_x_51) ;  /* 0x0000000100187547 */ /* 0x000fec000b800000 */
.L_x_52:
[----:B------:R-:W-:Y:S05]  /*2d10*/  NANOSLEEP 0x64 ;  /* 0x000000640000795d */ /* 0x000fea0003800000 */
[----:B------:R-:W-:-:S05]  /*2d20*/  UMOV UR5, 0x10 ;  /* 0x0000001000057882 */ /* 0x000fca0000000000 */
[----:B------:R-:W-:Y:S04]  /*2d30*/  DEPBAR.LE SB1, 0x36 ;  /* 0x00009d800000791a */ /* 0x000fe80000000000 */
[----:B------:R-:W1:Y:S02]  /*2d40*/  UTCATOMSWS.FIND_AND_SET.ALIGN UP0, UR5, UR5 ;  /* 0x00000005000575e3 */ /* 0x000e640008000800 */
[----:B-1----:R-:W-:Y:S01]  /*2d50*/  MOV R3, UR5 ;  /* 0x0000000500037c02 */ /* 0x002fe20008000f00 */
[----:B------:R-:W-:Y:S05]  /*2d60*/  BRA.U !UP0, `(.L_x_52) ;  /* 0xfffffffd08e87547 */ /* 0x000fea000b83ffff */
.L_x_51:
[-C--:B------:R-:W-:Y:S02]  /*2d70*/  SHF.L.U32 R2, R2, R3.reuse, RZ ;  /* 0x0000000302027219 */ /* 0x080fe400000006ff */
[----:B------:R-:W-:Y:S01]  /*2d80*/  SHF.L.U32 R0, R0, R3, RZ ;  /* 0x0000000300007219 */ /* 0x000fe200000006ff */
[----:B------:R-:W-:Y:S02]  /*2d90*/  IMAD.SHL.U32 R3, R3, 0x20, RZ ;  /* 0x0000002003037824 */ /* 0x000fe400078e00ff */
[----:B------:R1:W-:Y:S04]  /*2da0*/  ATOMS.OR RZ, [UR4+0x14], R2 ;  /* 0x00001402ffff798c */ /* 0x0003e8000b000004 */
[----:B------:R1:W-:Y:S04]  /*2db0*/  ATOMS.OR RZ, [UR4+0x18], R0 ;  /* 0x00001800ffff798c */ /* 0x0003e8000b000004 */
[----:B------:R1:W-:Y:S01]  /*2dc0*/  STS [UR37+0x140], R3 ;  /* 0x00014003ff007988 */ /* 0x0003e20008000825 */
[----:B------:R-:W-:Y:S05]  /*2dd0*/  BRA `(.L_x_50) ;  /* 0x0000000000107947 */ /* 0x000fea0003800000 */
.L_x_49:
[----:B------:R-:W-:Y:S02]  /*2de0*/  MOV R0, 0xffffffff ;  /* 0xffffffff00007802 */ /* 0x000fe40000000f00 */
[----:B------:R-:W-:-:S03]  /*2df0*/  MOV R2, 0x2e20 ;  /* 0x00002e2000027802 */ /* 0x000fc60000000f00 */
[----:B------:R1:W-:Y:S04]  /*2e00*/  STS [UR37+0x140], R0 ;  /* 0x00014000ff007988 */ /* 0x0003e80008000825 */
[----:B-1-3-5:R-:W-:Y:S05]  /*2e10*/  CALL.REL.NOINC `($__internal_1_$__cuda_sm10x_tcgen05_guardrail_trap_phase_invalid_during_alloc) ;  /* 0x0000005c00d07944 */ /* 0x02afea0003c00000 */
.L_x_50:
[----:B------:R-:W-:Y:S05]  /*2e20*/  WARPSYNC.ALL ;  /* 0x0000000000007948 */ /* 0x000fea0003800000 */
[----:B------:R-:W2:Y:S01]  /*2e30*/  S2UR UR5, SR_CgaCtaId ;  /* 0x00000000000579c3 */ /* 0x000ea20000008800 */
[----:B------:R-:W-:Y:S01]  /*2e40*/  UMOV UR4, 0x400 ;  /* 0x0000040000047882 */ /* 0x000fe20000000000 */
[----:B------:R-:W-:-:S06]  /*2e50*/  NOP ;  /* 0x0000000000007918 */ /* 0x000fcc0000000000 */
[----:B------:R-:W-:Y:S06]  /*2e60*/  BAR.ARV 0x6, 0xa0 ;  /* 0x0182800000007b1d */ /* 0x000fec0000002000 */
[----:B------:R-:W4:Y:S01]  /*2e70*/  LDCU UR7, c[0x0][0x38c] ;  /* 0x00007180ff0777ac */ /* 0x000f220008000800 */
[----:B------:R-:W-:Y:S01]  /*2e80*/  IMAD.MOV.U32 R11, RZ, RZ, 0x1 ;  /* 0x00000001ff0b7424 */ /* 0x000fe200078e00ff */
[----:B------:R-:W-:Y:S01]  /*2e90*/  CS2R R8, SRZ ;  /* 0x0000000000087805 */ /* 0x000fe2000001ff00 */
[----:B------:R-:W-:Y:S01]  /*2ea0*/  IMAD.MOV.U32 R10, RZ, RZ, RZ ;  /* 0x000000ffff0a7224 */ /* 0x000fe200078e00ff */
[----:B------:R-:W3:Y:S01]  /*2eb0*/  LDCU UR6, c[0x0][0x38c] ;  /* 0x00007180ff0677ac */ /* 0x000ee20008000800 */
[----:B------:R-:W-:Y:S01]  /*2ec0*/  UMOV UR15, URZ ;  /* 0x000000ff000f7c82 */ /* 0x000fe20008000000 */
[----:B------:R-:W-:Y:S01]  /*2ed0*/  UMOV UR14, URZ ;  /* 0x000000ff000e7c82 */ /* 0x000fe20008000000 */
[----:B--2---:R-:W-:Y:S01]  /*2ee0*/  ULEA UR5, UR5, UR4, 0x18 ;  /* 0x0000000405057291 */ /* 0x004fe2000f8ec0ff */
[----:B------:R-:W-:Y:S01]  /*2ef0*/  UMOV UR32, 0x0 ;  /* 0x0000000000207882 */ /* 0x000fe20000000000 */
[----:B------:R-:W-:-:S02]  /*2f00*/  UMOV UR33, 0x4200490 ;  /* 0x0420049000217882 */ /* 0x000fc40000000000 */
[----:B------:R-:W-:Y:S02]  /*2f10*/  UIADD3 UR9, UPT, UPT, UR5, 0x4400, URZ ;  /* 0x0000440005097890 */ /* 0x000fe4000fffe0ff */
[----:B------:R-:W-:Y:S02]  /*2f20*/  UIADD3 UR10, UPT, UPT, UR5, 0x14400, URZ ;  /* 0x00014400050a7890 */ /* 0x000fe4000fffe0ff */
[----:B----4-:R-:W-:Y:S01]  /*2f30*/  UIADD3 UR7, UPT, UPT, UR7, 0x7f, URZ ;  /* 0x0000007f07077890 */ /* 0x010fe2000fffe0ff */
[----:B-1----:R-:W1:Y:S01]  /*2f40*/  LDS R0, [UR5+0x140] ;  /* 0x00014005ff007984 */ /* 0x002e620008000800 */
[----:B------:R-:W-:Y:S02]  /*2f50*/  USHF.R.U32.HI UR9, URZ, 0x4, UR9 ;  /* 0x00000004ff097899 */ /* 0x000fe40008011609 */
[----:B------:R-:W-:Y:S02]  /*2f60*/  USHF.R.S32.HI UR4, URZ, 0x1f, UR7 ;  /* 0x0000001fff047899 */ /* 0x000fe40008011407 */
[----:B------:R-:W-:-:S02]  /*2f70*/  USHF.R.U32.HI UR10, URZ, 0x4, UR10 ;  /* 0x00000004ff0a7899 */ /* 0x000fc4000801160a */
[----:B------:R-:W-:Y:S02]  /*2f80*/  ULEA.HI UR4, UR4, UR7, URZ, 0x7 ;  /* 0x0000000704047291 */ /* 0x000fe4000f8f38ff */
[----:B------:R-:W-:Y:S02]  /*2f90*/  ULOP3.LUT UR9, UR9, 0x3fff, URZ, 0xc0, !UPT ;  /* 0x00003fff09097892 */ /* 0x000fe4000f8ec0ff */
[----:B------:R-:W-:Y:S02]  /*2fa0*/  USHF.R.S32.HI UR4, URZ, 0x7, UR4 ;  /* 0x00000007ff047899 */ /* 0x000fe40008011404 */
[----:B------:R-:W-:Y:S02]  /*2fb0*/  ULOP3.LUT UR10, UR10, 0x3fff, URZ, 0xc0, !UPT ;  /* 0x00003fff0a0a7892 */ /* 0x000fe4000f8ec0ff */
[----:B------:R-:W-:Y:S01]  /*2fc0*/  UISETP.LT.AND UP0, UPT, UR4, 0x1, UPT ;  /* 0x000000010400788c */ /* 0x000fe2000bf01270 */
[----:B------:R-:W-:Y:S01]  /*2fd0*/  UMOV UR30, 0x0 ;  /* 0x00000000001e7882 */ /* 0x000fe20000000000 */
[----:B------:R-:W-:-:S02]  /*2fe0*/  UMOV UR31, 0x4200490 ;  /* 0x04200490001f7882 */ /* 0x000fc40000000000 */
[----:B------:R-:W-:Y:S01]  /*2ff0*/  USEL UR8, UR4, 0x1, !UP0 ;  /* 0x0000000104087887 */ /* 0x000fe2000c000000 */
[----:B------:R-:W-:Y:S01]  /*3000*/  UMOV UR28, 0x0 ;  /* 0x00000000001c7882 */ /* 0x000fe20000000000 */
[----:B------:R-:W-:Y:S01]  /*3010*/  UMOV UR29, 0x4200490 ;  /* 0x04200490001d7882 */ /* 0x000fe20000000000 */
[----:B------:R-:W-:Y:S01]  /*3020*/  UMOV UR26, 0x0 ;  /* 0x00000000001a7882 */ /* 0x000fe20000000000 */
[----:B------:R-:W-:Y:S01]  /*3030*/  UMOV UR27, 0x4200490 ;  /* 0x04200490001b7882 */ /* 0x000fe20000000000 */
[----:B------:R-:W-:Y:S01]  /*3040*/  UMOV UR24, 0x0 ;  /* 0x0000000000187882 */ /* 0x000fe20000000000 */
[----:B------:R-:W-:Y:S01]  /*3050*/  UMOV UR25, 0x4200490 ;  /* 0x0420049000197882 */ /* 0x000fe20000000000 */
[----:B------:R-:W-:Y:S01]  /*3060*/  UMOV UR22, 0x0 ;  /* 0x0000000000167882 */ /* 0x000fe20000000000 */
[----:B------:R-:W-:Y:S01]  /*3070*/  UMOV UR23, 0x4200490 ;  /* 0x0420049000177882 */ /* 0x000fe20000000000 */
[----:B------:R-:W-:Y:S02]  /*3080*/  ULOP3.LUT UR9, UR9, 0x10000, URZ, 0xfc, !UPT ;  /* 0x0001000009097892 */ /* 0x000fe4000f8efcff */
[----:B------:R-:W-:-:S02]  /*3090*/  ULOP3.LUT UR10, UR10, 0x10000, URZ, 0xfc, !UPT ;  /* 0x000100000a0a7892 */ /* 0x000fc4000f8efcff */
[----:B------:R-:W-:Y:S02]  /*30a0*/  UIADD3 UR8, UPT, UPT, -UR8, URZ, URZ ;  /* 0x000000ff08087290 */ /* 0x000fe4000fffe1ff */
[----:B---3--:R-:W-:Y:S01]  /*30b0*/  UISETP.GE.AND UP3, UPT, UR6, 0x1, UPT ;  /* 0x000000010600788c */ /* 0x008fe2000bf66270 */
[----:B------:R-:W-:Y:S01]  /*30c0*/  UMOV UR20, 0x0 ;  /* 0x0000000000147882 */ /* 0x000fe20000000000 */
[----:B------:R-:W-:Y:S01]  /*30d0*/  UMOV UR21, 0x4200490 ;  /* 0x0420049000157882 */ /* 0x000fe20000000000 */
[----:B------:R-:W-:Y:S01]  /*30e0*/  UMOV UR18, 0x0 ;  /* 0x0000000000127882 */ /* 0x000fe20000000000 */
[----:B-1----:R-:W-:Y:S01]  /*30f0*/  R2UR UR16, R0 ;  /* 0x00000000001072ca */ /* 0x002fe200000e0000 */
[----:B------:R-:W-:-:S14]  /*3100*/  UMOV UR19, 0x4200490 ;  /* 0x0420049000137882 */ /* 0x000fdc0000000000 */
.L_x_59:
[----:B------:R-:W-:Y:S02]  /*3110*/  LEA R0, R10, UR5, 0x3 ;  /* 0x000000050a007c11 */ /* 0x000fe4000f8e18ff */
[----:B------:R-:W-:Y:S02]  /*3120*/  SHF.L.U32 R5, R9, 0x1f, RZ ;  /* 0x0000001f09057819 */ /* 0x000fe400000006ff */
[----:B------:R-:W-:Y:S01]  /*3130*/  PLOP3.LUT P0, PT, PT, PT, UP3, 0x80, 0x8 ;  /* 0x000000000008781c */ /* 0x000fe20003f0f038 */
[----:B------:R-:W-:Y:S01]  /*3140*/  VIADD R3, R0, 0xa0 ;  /* 0x000000a000037836 */ /* 0x000fe20000000000 */
[----:B-1----:R-:W1:Y:S02]  /*3150*/  SYNCS.PHASECHK.TRANS64.TRYWAIT P1, [R0+URZ+0x90], R5 ;  /* 0x00009005000075a7 */ /* 0x002e6400080211ff */
[----:B-1-3--:R-:W-:Y:S09]  /*3160*/  @!P1 BRA `(.L_x_53) ;  /* 0x0000005000fc9947 */ /* 0x00aff20003800000 */
.L_x_146:
[----:B------:R-:W-:Y:S01]  /*3170*/  LEA R4, R10, UR5, 0x4 ;  /* 0x000000050a047c11 */ /* 0x000fe2000f8e20ff */
[----:B------:R-:W-:Y:S01]  /*3180*/  @UP3 ULEA UR7, UR14, UR5, 0x3 ;  /* 0x000000050e073291 */ /* 0x000fe2000f8e18ff */
[----:B------:R-:W-:Y:S01]  /*3190*/  PLOP3.LUT P2, PT, PT, PT, PT, 0x80, 0x8 ;  /* 0x000000000008781c */ /* 0x000fe20003f4f070 */
[----:B------:R-:W-:Y:S01]  /*31a0*/  ULEA UR6, UR15, UR5, 0x3 ;  /* 0x000000050f067291 */ /* 0x000fe2000f8e18ff */
[----:B------:R-:W-:Y:S01]  /*31b0*/  PRMT R3, RZ, 0x654, R3 ;  /* 0x00000654ff037816 */ /* 0x000fe20000000003 */
[----:B------:R-:W-:Y:S01]  /*31c0*/  ULEA.HI UR11, UR15, UR15, URZ, 0x1 ;  /* 0x0000000f0f0b7291 */ /* 0x000fe2000f8f08ff */
[----:B-1----:R-:W1:Y:S01]  /*31d0*/  LDS.128 R4, [R4+0x120] ;  /* 0x0001200004047984 */ /* 0x002e620000000c00 */
[----:B------:R-:W-:Y:S02]  /*31e0*/  @P0 SHF.L.U32 R2, R8, 0x1f, RZ ;  /* 0x0000001f08020819 */ /* 0x000fe400000006ff */
[----:B------:R-:W-:Y:S01]  /*31f0*/  SHF.L.U32 R0, R11, 0x1f, RZ ;  /* 0x0000001f0b007819 */ /* 0x000fe200000006ff */
[----:B------:R-:W-:Y:S01]  /*3200*/  @!PT LDS RZ, [RZ] ;  /* 0x00000000fffff984 */ /* 0x000fe20000000800 */
[----:B------:R-:W-:Y:S01]  /*3210*/  @!PT LDS RZ, [RZ] ;  /* 0x00000000fffff984 */ /* 0x000fe20000000800 */
[----:B------:R-:W-:Y:S01]  /*3220*/  @!PT LDS RZ, [RZ] ;  /* 0x00000000fffff984 */ /* 0x000fe20000000800 */
[----:B------:R-:W-:Y:S01]  /*3230*/  @!PT LDS RZ, [RZ] ;  /* 0x00000000fffff984 */ /* 0x000fe20000000800 */
[----:B------:R2:W-:Y:S06]  /*3240*/  MEMBAR.ALL.CTA ;  /* 0x0000000000007992 */ /* 0x0005ec0000008000 */
[----:B--2---:R-:W2:Y:S02]  /*3250*/  FENCE.VIEW.ASYNC.S ;  /* 0x00000000000073c6 */ /* 0x004ea40000000000 */
[----:B--2---:R2:W-:Y:S01]  /*3260*/  SYNCS.ARRIVE.TRANS64.RED.A1T0 RZ, [R3+URZ], RZ ;  /* 0x000000ff03ff79a7 */ /* 0x0045e200081004ff */
[----:B------:R2:W3:Y:S01]  /*3270*/  @P0 SYNCS.PHASECHK.TRANS64.TRYWAIT P2, [UR7], R2 ;  /* 0x00000002ff0005a7 */ /* 0x0004e20008041107 */
[----:B------:R-:W-:-:S02]  /*3280*/  USHF.L.U32 UR7, UR11, 0x6, URZ ;  /* 0x000000060b077899 */ /* 0x000fc400080006ff */
[----:B------:R-:W-:Y:S01]  /*3290*/  ULOP3.LUT UR11, UR11, 0xffe, URZ, 0xc0, !UPT ;  /* 0x00000ffe0b0b7892 */ /* 0x000fe2000f8ec0ff */
[----:B-1----:R-:W-:Y:S01]  /*32a0*/  LOP3.LUT P1, RZ, R6, 0x1, RZ, 0xc0, !PT ;  /* 0x0000000106ff7812 */ /* 0x002fe2000782c0ff */
[----:B------:R-:W-:Y:S02]  /*32b0*/  ULOP3.LUT UR7, UR7, 0xffffff80, URZ, 0xc0, !UPT ;  /* 0xffffff8007077892 */ /* 0x000fe4000f8ec0ff */
[----:B------:R-:W-:Y:S02]  /*32c0*/  UIADD3 UR11, UPT, UPT, -UR11, UR15, URZ ;  /* 0x0000000f0b0b7290 */ /* 0x000fe4000fffe1ff */
[----:B------:R-:W-:-:S04]  /*32d0*/  UIADD3 UR7, UPT, UPT, UR16, UR7, URZ ;  /* 0x0000000710077290 */ /* 0x000fc8000fffe0ff */
[----:B------:R-:W-:Y:S01]  /*32e0*/  ULEA UR7, UR11, UR7, 0x14 ;  /* 0x000000070b077291 */ /* 0x000fe2000f8ea0ff */
[----:B------:R-:W1:Y:S02]  /*32f0*/  SYNCS.PHASECHK.TRANS64.TRYWAIT P0, [UR6+0xd0], R0 ;  /* 0x0000d000ff0075a7 */ /* 0x000e640008001106 */
[----:B-123--:R-:W-:Y:S09]  /*3300*/  @!P0 BRA `(.L_x_54) ;  /* 0x0000005000a88947 */ /* 0x00eff20003800000 */
.L_x_148:
[----:B------:R-:W-:Y:S01]  /*3310*/  IADD3 R10, PT, PT, R10, 0x1, RZ ;  /* 0x000000010a0a7810 */ /* 0x000fe20007ffe0ff */
[----:B------:R-:W-:Y:S06]  /*3320*/  BRA.U !UP3, `(.L_x_55) ;  /* 0x000000050b107547 */ /* 0x000fec000b800000 */
[----:B------:R-:W-:Y:S01]  /*3330*/  UPLOP3.LUT UP4, UPT, UPT, UPT, UPT, 0x40, 0x4 ;  /* 0x000000000004789c */ /* 0x000fe20003f8e870 */
[----:B------:R-:W-:Y:S01]  /*3340*/  UMOV UR13, UR8 ;  /* 0x00000008000d7c82 */ /* 0x000fe20008000000 */
[----:B------:R-:W-:Y:S01]  /*3350*/  UMOV UR12, UR4 ;  /* 0x00000004000c7c82 */ /* 0x000fe20008000000 */
[----:B------:R-:W-:-:S08]  /*3360*/  UMOV UR17, UR14 ;  /* 0x0000000e00117c82 */ /* 0x000fd00008000000 */
.L_x_58:
[----:B------:R-:W-:Y:S02]  /*3370*/  UIADD3 UR13, UPT, UPT, UR13, 0x1, URZ ;  /* 0x000000010d0d7890 */ /* 0x000fe4000fffe0ff */
[----:B--2---:R-:W-:Y:S02]  /*3380*/  ULEA UR11, UR17, UR5, 0x3 ;  /* 0x00000005110b7291 */ /* 0x004fe4000f8e18ff */
[----:B------:R-:W-:Y:S01]  /*3390*/  UISETP.NE.AND UP0, UPT, UR13, URZ, UPT ;  /* 0x000000ff0d00728c */ /* 0x000fe2000bf05270 */
[----:B---3--:R-:W-:Y:S10]  /*33a0*/  @P2 BRA `(.L_x_56) ;  /* 0x00000000000c2947 */ /* 0x008ff40003800000 */
[----:B-1----:R-:W-:Y:S04]  /*33b0*/  SHF.L.U32 R3, R8, 0x1f, RZ ;  /* 0x0000001f08037819 */ /* 0x002fe800000006ff */
[----:B------:R-:W1:Y:S02]  /*33c0*/  SYNCS.PHASECHK.TRANS64.TRYWAIT P0, [UR11], R3 ;  /* 0x00000003ff0075a7 */ /* 0x000e64000800110b */
[----:B-1----:R-:W-:Y:S05]  /*33d0*/  @!P0 BRA `(.L_x_57) ;  /* 0x00000050008c8947 */ /* 0x002fea0003800000 */
.L_x_56:
[----:B------:R-:W-:Y:S01]  /*33e0*/  UISETP.NE.AND UP1, UPT, UR12, 0x1, UPT ;  /* 0x000000010c00788c */ /* 0x000fe2000bf25270 */
[----:B------:R-:W-:Y:S01]  /*33f0*/  PLOP3.LUT P2, PT, PT, PT, PT, 0x80, 0x8 ;  /* 0x000000000008781c */ /* 0x000fe20003f4f070 */
[----:B------:R-:W-:Y:S02]  /*3400*/  UIADD3 UR14, UPT, UPT, UR17, 0x1, URZ ;  /* 0x00000001110e7890 */ /* 0x000fe4000fffe0ff */
[----:B------:R-:W-:Y:S02]  /*3410*/  ULEA UR64, UR17, UR10, 0xb ;  /* 0x0000000a11407291 */ /* 0x000fe4000f8e58ff */
[----:B------:R-:W-:Y:S01]  /*3420*/  UISETP.NE.AND UP2, UPT, UR14, 0x4, UPT ;  /* 0x000000040e00788c */ /* 0x000fe2000bf45270 */
[----:B------:R-:W-:Y:S01]  /*3430*/  PLOP3.LUT P0, PT, PT, PT, UP1, 0x80, 0x8 ;  /* 0x000000000008781c */ /* 0x000fe20003f0f018 */
[----:B------:R-:W-:Y:S02]  /*3440*/  ULEA UR62, UR17, UR9, 0xa ;  /* 0x00000009113e7291 */ /* 0x000fe4000f8e50ff */
[----:B------:R-:W-:Y:S02]  /*3450*/  USEL UR35, URZ, 0x1, UP2 ;  /* 0x00000001ff237887 */ /* 0x000fe40009000000 */
[----:B------:R-:W-:Y:S02]  /*3460*/  USEL UR14, UR14, URZ, UP2 ;  /* 0x000000ff0e0e7287 */ /* 0x000fe40009000000 */
[----:B------:R-:W-:Y:S02]  /*3470*/  UIADD3 UR60, UPT, UPT, UR64, 0x2, URZ ;  /* 0x00000002403c7890 */ /* 0x000fe4000fffe0ff */
[----:B------:R-:W-:Y:S01]  /*3480*/  @UP1 ULEA UR34, UR14, UR5, 0x3 ;  /* 0x000000050e221291 */ /* 0x000fe2000f8e18ff */
[----:B------:R-:W-:Y:S01]  /*3490*/  LOP3.LUT R8, R8, UR35, RZ, 0x3c, !PT ;  /* 0x0000002308087c12 */ /* 0x000fe2000f8e3cff */
[----:B------:R-:W-:Y:S02]  /*34a0*/  UIADD3 UR58, UPT, UPT, UR62, 0x2, URZ ;  /* 0x000000023e3a7890 */ /* 0x000fe4000fffe0ff */
[----:B------:R-:W-:Y:S01]  /*34b0*/  UIADD3 UR56, UPT, UPT, UR64, 0x4, URZ ;  /* 0x0000000440387890 */ /* 0x000fe2000fffe0ff */
[----:B-1----:R-:W-:Y:S01]  /*34c0*/  @P0 SHF.L.U32 R0, R8, 0x1f, RZ ;  /* 0x0000001f08000819 */ /* 0x002fe200000006ff */
[----:B------:R-:W-:Y:S02]  /*34d0*/  UIADD3 UR54, UPT, UPT, UR62, 0x4, URZ ;  /* 0x000000043e367890 */ /* 0x000fe4000fffe0ff */
[----:B------:R-:W-:Y:S01]  /*34e0*/  UIADD3 UR52, UPT, UPT, UR64, 0x6, URZ ;  /* 0x0000000640347890 */ /* 0x000fe2000fffe0ff */
[----:B------:R2:W3:Y:S01]  /*34f0*/  @P0 SYNCS.PHASECHK.TRANS64.TRYWAIT P2, [UR34], R0 ;  /* 0x00000000ff0005a7 */ /* 0x0004e20008041122 */
[----:B------:R-:W-:Y:S02]  /*3500*/  UIADD3 UR50, UPT, UPT, UR62, 0x6, URZ ;  /* 0x000000063e327890 */ /* 0x000fe4000fffe0ff */
        /* <DEDUP_REMOVED lines=9> */
[----:B------:R-:W-:Y:S01]  /*35a0*/  UIADD3 UR12, UPT, UPT, UR12, -0x1, URZ ;  /* 0xffffffff0c0c7890 */ /* 0x000fe2000fffe0ff */
[----:B------:R-:W-:Y:S01]  /*35b0*/  UMOV UR65, 0x40004040 ;  /* 0x4000404000417882 */ /* 0x000fe20000000000 */
[----:B------:R-:W-:Y:S01]  /*35c0*/  UMOV UR63, 0x40004040 ;  /* 0x40004040003f7882 */ /* 0x000fe20000000000 */
[----:B------:R-:W-:Y:S01]  /*35d0*/  UMOV UR61, 0x40004040 ;  /* 0x40004040003d7882 */ /* 0x000fe20000000000 */
[----:B------:R2:W-:Y:S01]  /*35e0*/  UTCHMMA gdesc[UR62], gdesc[UR64], tmem[UR7], tmem[UR32], idesc[UR33], UP4 ;  /* 0x00ff20403e0075ea */ /* 0x0005e2000a000007 */
[----:B------:R-:W-:Y:S01]  /*35f0*/  UPLOP3.LUT UP4, UPT, UPT, UPT, UPT, 0x80, 0x8 ;  /* 0x000000000008789c */ /* 0x000fe20003f8f070 */
[----:B------:R-:W-:Y:S01]  /*3600*/  UMOV UR59, 0x40004040 ;  /* 0x40004040003b7882 */ /* 0x000fe20000000000 */
[----:B------:R-:W-:Y:S01]  /*3610*/  UMOV UR57, 0x40004040 ;  /* 0x4000404000397882 */ /* 0x000fe20000000000 */
[----:B------:R2:W-:Y:S01]  /*3620*/  UTCHMMA gdesc[UR58], gdesc[UR60], tmem[UR7], tmem[UR30], idesc[UR31], UPT ;  /* 0x00ff1e3c3a0075ea */ /* 0x0005e2000b800007 */
        /* <DEDUP_REMOVED lines=14> */
[----:B------:R-:W-:Y:S01]  /*3710*/  UMOV UR35, 0x40004040 ;  /* 0x4000404000237882 */ /* 0x000fe20000000000 */
[----:B------:R2:W-:Y:S01]  /*3720*/  UTCHMMA gdesc[UR38], gdesc[UR40], tmem[UR7], tmem[UR20], idesc[UR21], UPT ;  /* 0x00ff1428260075ea */ /* 0x0005e2000b800007 */
[----:B------:R2:W-:Y:S01]  /*3730*/  UTCHMMA gdesc[UR34], gdesc[UR36], tmem[UR7], tmem[UR18], idesc[UR19], UPT ;  /* 0x00ff1224220075ea */ /* 0x0005e2000b800007 */
[----:B------:R2:W-:Y:S01]  /*3740*/  UTCBAR [UR11], URZ ;  /* 0x000000ff0b0073e9 */ /* 0x0005e200080000ff */
[----:B------:R-:W-:Y:S01]  /*3750*/  UMOV UR17, UR14 ;  /* 0x0000000e00117c82 */ /* 0x000fe20008000000 */
[----:B------:R-:W-:Y:S05]  /*3760*/  BRA.U UP0, `(.L_x_58) ;  /* 0xfffffffd00007547 */ /* 0x000fea000b83ffff */
.L_x_55:
[----:B------:R-:W-:Y:S01]  /*3770*/  UIADD3 UR15, UPT, UPT, UR15, 0x1, URZ ;  /* 0x000000010f0f7890 */ /* 0x000fe2000fffe0ff */
[C---:B------:R-:W-:Y:S01]  /*3780*/  ISETP.NE.AND P0, PT, R10.reuse, 0x2, PT ;  /* 0x000000020a00780c */ /* 0x040fe20003f05270 */
[----:B--2---:R-:W-:Y:S02]  /*3790*/  UIADD3 UR7, UPT, UPT, UR6, 0xb0, URZ ;  /* 0x000000b006077890 */ /* 0x004fe4000fffe0ff */
[----:B------:R-:W-:Y:S01]  /*37a0*/  UISETP.NE.AND UP0, UPT, UR15, 0x4, UPT ;  /* 0x000000040f00788c */ /* 0x000fe2000bf05270 */
[----:B-1----:R-:W-:Y:S02]  /*37b0*/  SEL R0, RZ, 0x1, P0 ;  /* 0x00000001ff007807 */ /* 0x002fe40000000000 */
[----:B------:R-:W-:Y:S01]  /*37c0*/  SEL R10, R10, RZ, P0 ;  /* 0x000000ff0a0a7207 */ /* 0x000fe20000000000 */
[----:B------:R-:W-:Y:S01]  /*37d0*/  USEL UR6, URZ, 0x1, UP0 ;  /* 0x00000001ff067887 */ /* 0x000fe20008000000 */
[----:B------:R-:W-:Y:S01]  /*37e0*/  LOP3.LUT R9, R9, R0, RZ, 0x3c, !PT ;  /* 0x0000000009097212 */ /* 0x000fe200078e3cff */
[----:B------:R-:W-:Y:S01]  /*37f0*/  USEL UR15, UR15, URZ, UP0 ;  /* 0x000000ff0f0f7287 */ /* 0x000fe20008000000 */
[----:B------:R1:W-:Y:S03]  /*3800*/  UTCBAR [UR7], URZ ;  /* 0x000000ff070073e9 */ /* 0x0003e600080000ff */
[----:B------:R-:W-:Y:S01]  /*3810*/  LOP3.LUT R11, R11, UR6, RZ, 0x3c, !PT ;  /* 0x000000060b0b7c12 */ /* 0x000fe2000f8e3cff */
[----:B------:R-:W-:Y:S07]  /*3820*/  @P1 BRA `(.L_x_59) ;  /* 0xfffffff800381947 */ /* 0x000fee000383ffff */
[----:B------:R-:W2:Y:S01]  /*3830*/  S2UR UR4, SR_CgaCtaId ;  /* 0x00000000000479c3 */ /* 0x000ea20000008800 */
[----:B------:R-:W-:Y:S01]  /*3840*/  ELECT P0, URZ, PT ;  /* 0x0000000000ff782f */ /* 0x000fe20003800000 */
[----:B------:R-:W-:Y:S01]  /*3850*/  IMAD.MOV.U32 R0, RZ, RZ, 0x1 ;  /* 0x00000001ff007424 */ /* 0x000fe200078e00ff */
[----:B------:R-:W-:Y:S01]  /*3860*/  UIADD3 UR5, UPT, UPT, UR5, 0xd0, URZ ;  /* 0x000000d005057890 */ /* 0x000fe2000fffe0ff */
[----:B------:R-:W-:Y:S01]  /*3870*/  SHF.L.U32 R3, R11, 0x1f, RZ ;  /* 0x0000001f0b037819 */ /* 0x000fe200000006ff */
[----:B------:R-:W-:-:S03]  /*3880*/  UMOV UR6, 0x40 ;  /* 0x0000004000067882 */ /* 0x000fc60000000000 */
[----:B------:R-:W-:Y:S01]  /*3890*/  UVIRTCOUNT.DEALLOC.SMPOOL 0x80 ;  /* 0x000000800000784c */ /* 0x000fe20000000000 */
[----:B--2---:R-:W-:Y:S02]  /*38a0*/  ULEA UR4, UR4, UR6, 0x18 ;  /* 0x0000000604047291 */ /* 0x004fe4000f8ec0ff */
[----:B------:R-:W-:-:S07]  /*38b0*/  ULEA UR6, UR15, UR5, 0x3 ;  /* 0x000000050f067291 */ /* 0x000fce000f8e18ff */
[----:B------:R2:W-:Y:S02]  /*38c0*/  @P0 STS.U8 [UR4+0x1c], R0 ;  /* 0x00001c00ff000988 */ /* 0x0005e40008000004 */
[----:B------:R-:W4:Y:S02]  /*38d0*/  SYNCS.PHASECHK.TRANS64.TRYWAIT P0, [UR6], R3 ;  /* 0x00000003ff0075a7 */ /* 0x000f240008001106 */
[----:B--2-4-:R-:W-:Y:S05]  /*38e0*/  @!P0 BRA `(.L_x_60) ;  /* 0x0000004c00608947 */ /* 0x014fea0003800000 */
.L_x_151:
[----:B-1----:R-:W-:-:S04]  /*38f0*/  UIADD3 UR7, UPT, UPT, UR15, 0x1, URZ ;  /* 0x000000010f077890 */ /* 0x002fc8000fffe0ff */
[----:B------:R-:W-:-:S04]  /*3900*/  UISETP.NE.AND UP0, UPT, UR7, 0x4, UPT ;  /* 0x000000040700788c */ /* 0x000fc8000bf05270 */
[----:B------:R-:W-:Y:S02]  /*3910*/  USEL UR8, URZ, 0x1, UP0 ;  /* 0x00000001ff087887 */ /* 0x000fe40008000000 */
[----:B------:R-:W-:-:S04]  /*3920*/  USEL UR7, UR7, URZ, UP0 ;  /* 0x000000ff07077287 */ /* 0x000fc80008000000 */
[----:B------:R-:W-:Y:S01]  /*3930*/  ULEA UR6, UR7, UR5, 0x3 ;  /* 0x0000000507067291 */ /* 0x000fe2000f8e18ff */
[----:B------:R-:W-:-:S04]  /*3940*/  LOP3.LUT R2, R11, UR8, RZ, 0x3c, !PT ;  /* 0x000000080b027c12 */ /* 0x000fc8000f8e3cff */
[----:B--2---:R-:W-:-:S04]  /*3950*/  SHF.L.U32 R3, R2, 0x1f, RZ ;  /* 0x0000001f02037819 */ /* 0x004fc800000006ff */
[----:B------:R-:W1:Y:S02]  /*3960*/  SYNCS.PHASECHK.TRANS64.TRYWAIT P0, [UR6], R3 ;  /* 0x00000003ff0075a7 */ /* 0x000e640008001106 */
[----:B-1----:R-:W-:Y:S05]  /*3970*/  @!P0 BRA `(.L_x_61) ;  /* 0x0000004c00548947 */ /* 0x002fea0003800000 */
.L_x_153:
        /* <DEDUP_REMOVED lines=9> */
.L_x_155:
[----:B------:R-:W-:-:S04]  /*3a10*/  UIADD3 UR7, UPT, UPT, UR7, 0x1, URZ ;  /* 0x0000000107077890 */ /* 0x000fc8000fffe0ff */
[----:B------:R-:W-:-:S04]  /*3a20*/  UISETP.NE.AND UP0, UPT, UR7, 0x4, UPT ;  /* 0x000000040700788c */ /* 0x000fc8000bf05270 */
[----:B------:R-:W-:Y:S02]  /*3a30*/  USEL UR6, URZ, 0x1, UP0 ;  /* 0x00000001ff067887 */ /* 0x000fe40008000000 */
[----:B------:R-:W-:-:S04]  /*3a40*/  USEL UR7, UR7, URZ, UP0 ;  /* 0x000000ff07077287 */ /* 0x000fc80008000000 */
[----:B------:R-:W-:Y:S01]  /*3a50*/  ULEA UR7, UR7, UR5, 0x3 ;  /* 0x0000000507077291 */ /* 0x000fe2000f8e18ff */
[----:B-1----:R-:W-:-:S04]  /*3a60*/  LOP3.LUT R3, R2, UR6, RZ, 0x3c, !PT ;  /* 0x0000000602037c12 */ /* 0x002fc8000f8e3cff */
[----:B------:R-:W-:-:S04]  /*3a70*/  SHF.L.U32 R3, R3, 0x1f, RZ ;  /* 0x0000001f03037819 */ /* 0x000fc800000006ff */
[----:B------:R-:W1:Y:S02]  /*3a80*/  SYNCS.PHASECHK.TRANS64.TRYWAIT P0, [UR7], R3 ;  /* 0x00000003ff0075a7 */ /* 0x000e640008001107 */
[----:B-1----:R-:W-:Y:S05]  /*3a90*/  @!P0 BRA `(.L_x_63) ;  /* 0x0000004c003c8947 */ /* 0x002fea0003800000 */
.L_x_157:
[----:B------:R-:W-:Y:S01]  /*3aa0*/  NOP ;  /* 0x0000000000007918 */ /* 0x000fe20000000000 */
[----:B-1----:R-:W1:Y:S01]  /*3ab0*/  LDS R0, [UR4+0x14] ;  /* 0x00001404ff007984 */ /* 0x002e620008000800 */
[----:B------:R-:W-:Y:S01]  /*3ac0*/  ULOP3.LUT UR6, UR16, 0xffff, URZ, 0xc0, !UPT ;  /* 0x0000ffff10067892 */ /* 0x000fe2000f8ec0ff */
[----:B------:R-:W-:Y:S01]  /*3ad0*/  UMOV UR8, 0xffff ;  /* 0x0000ffff00087882 */ /* 0x000fe20000000000 */
[----:B------:R-:W-:Y:S02]  /*3ae0*/  UMOV UR5, 0x1 ;  /* 0x0000000100057882 */ /* 0x000fe40000000000 */
[----:B------:R-:W-:-:S04]  /*3af0*/  USHF.R.U32.HI UR6, URZ, 0x5, UR6 ;  /* 0x00000005ff067899 */ /* 0x000fc80008011606 */
[----:B------:R-:W-:Y:S02]  /*3b00*/  USHF.L.U32 UR8, UR8, UR6, URZ ;  /* 0x0000000608087299 */ /* 0x000fe400080006ff */
[----:B------:R-:W-:-:S04]  /*3b10*/  USHF.L.U32 UR5, UR5, UR6, URZ ;  /* 0x0000000605057299 */ /* 0x000fc800080006ff */
[----:B-1----:R-:W-:-:S04]  /*3b20*/  LOP3.LUT R0, R0, UR8, RZ, 0xc0, !PT ;  /* 0x0000000800007c12 */ /* 0x002fc8000f8ec0ff */
[----:B------:R-:W-:-:S13]  /*3b30*/  ISETP.NE.AND P0, PT, R0, UR8, PT ;  /* 0x0000000800007c0c */ /* 0x000fda000bf05270 */
[----:B------:R-:W-:Y:S05]  /*3b40*/  @P0 BRA `(.L_x_64) ;  /* 0x0000000000580947 */ /* 0x000fea0003800000 */
[----:B------:R-:W1:Y:S02]  /*3b50*/  LDS R0, [UR4+0x18] ;  /* 0x00001804ff007984 */ /* 0x000e640008000800 */
[----:B-1----:R-:W-:-:S04]  /*3b60*/  LOP3.LUT R0, R0, UR5, RZ, 0xc0, !PT ;  /* 0x0000000500007c12 */ /* 0x002fc8000f8ec0ff */
[----:B------:R-:W-:-:S13]  /*3b70*/  ISETP.NE.AND P0, PT, R0, UR5, PT ;  /* 0x0000000500007c0c */ /* 0x000fda000bf05270 */
[----:B------:R-:W-:Y:S05]  /*3b80*/  @P0 BRA `(.L_x_65) ;  /* 0x00000000003c0947 */ /* 0x000fea0003800000 */
[----:B------:R-:W1:Y:S01]  /*3b90*/  S2R R2, SR_LANEID ;  /* 0x0000000000027919 */ /* 0x000e620000000000 */
[----:B------:R-:W-:Y:S01]  /*3ba0*/  ULOP3.LUT UR8, URZ, UR8, URZ, 0x33, !UPT ;  /* 0x00000008ff087292 */ /* 0x000fe2000f8e33ff */
[----:B------:R-:W-:Y:S01]  /*3bb0*/  LOP3.LUT R4, RZ, UR5, RZ, 0x33, !PT ;  /* 0x00000005ff047c12 */ /* 0x000fe2000f8e33ff */
[----:B------:R-:W-:Y:S02]  /*3bc0*/  VOTEU.ANY UR7, UPT, PT ;  /* 0x0000000000077886 */ /* 0x000fe400038e0100 */
[----:B------:R-:W-:Y:S01]  /*3bd0*/  UFLO.U32 UR7, UR7 ;  /* 0x00000007000772bd */ /* 0x000fe200080e0000 */
[----:B------:R-:W2:Y:S01]  /*3be0*/  REDUX UR5, R4 ;  /* 0x00000000040573c4 */ /* 0x000ea20000000000 */
[----:B------:R-:W-:-:S06]  /*3bf0*/  IMAD.U32 R0, RZ, RZ, UR8 ;  /* 0x00000008ff007e24 */ /* 0x000fcc000f8e00ff */
[----:B------:R4:W-:Y:S01]  /*3c00*/  UTCATOMSWS.AND URZ, UR8 ;  /* 0x0000000800ff79e3 */ /* 0x0009e20008000000 */
[----:B------:R-:W3:Y:S01]  /*3c10*/  REDUX UR6, R0 ;  /* 0x00000000000673c4 */ /* 0x000ee20000000000 */
[----:B-1----:R-:W-:Y:S01]  /*3c20*/  ISETP.EQ.U32.AND P0, PT, R2, UR7, PT ;  /* 0x0000000702007c0c */ /* 0x002fe2000bf02070 */
[----:B--2---:R-:W-:Y:S01]  /*3c30*/  IMAD.U32 R2, RZ, RZ, UR5 ;  /* 0x00000005ff027e24 */ /* 0x004fe2000f8e00ff */
[----:B---3--:R-:W-:-:S11]  /*3c40*/  MOV R3, UR6 ;  /* 0x0000000600037c02 */ /* 0x008fd60008000f00 */
[----:B------:R4:W-:Y:S04]  /*3c50*/  @P0 ATOMS.AND RZ, [UR4+0x14], R3 ;  /* 0x00001403ffff098c */ /* 0x0009e8000a800004 */
[----:B------:R4:W-:Y:S01]  /*3c60*/  @P0 ATOMS.AND RZ, [UR4+0x18], R2 ;  /* 0x00001802ffff098c */ /* 0x0009e2000a800004 */
[----:B------:R-:W-:Y:S05]  /*3c70*/  BRA `(.L_x_66) ;  /* 0x0000000000147947 */ /* 0x000fea0003800000 */
.L_x_65:
[----:B------:R-:W-:Y:S02]  /*3c80*/  MOV R2, 0x3ca0 ;  /* 0x00003ca000027802 */ /* 0x000fe40000000f00 */
[----:B---3-5:R-:W-:Y:S05]  /*3c90*/  CALL.REL.NOINC `($__internal_0_$__cuda_sm10x_tcgen05_guardrail_trap_col_being_dealloced_not_returned_by_alloc) ;  /* 0x0000005000247944 */ /* 0x028fea0003c00000 */
[----:B------:R-:W-:Y:S05]  /*3ca0*/  BRA `(.L_x_66) ;  /* 0x0000000000087947 */ /* 0x000fea0003800000 */
.L_x_64:
[----:B------:R-:W-:Y:S02]  /*3cb0*/  MOV R2, 0x3cd0 ;  /* 0x00003cd000027802 */ /* 0x000fe40000000f00 */
[----:B---3-5:R-:W-:Y:S05]  /*3cc0*/  CALL.REL.NOINC `($__internal_2_$__cuda_sm10x_tcgen05_guardrail_trap_unallocated_columns_being_dealloced) ;  /* 0x0000005000307944 */ /* 0x028fea0003c00000 */
.L_x_66:
[----:B------:R-:W-:Y:S01]  /*3cd0*/  NOP ;  /* 0x0000000000007918 */ /* 0x000fe20000000000 */
[----:B----4-:R-:W-:Y:S05]  /*3ce0*/  EXIT ;  /* 0x000000000000794d */ /* 0x010fea0003800000 */
.L_x_48:
[----:B------:R-:W-:-:S09]  /*3cf0*/  UISETP.NE.OR UP2, UPT, UR8, 0x3, !UP2 ;  /* 0x000000030800788c */ /* 0x000fd2000d745670 */
[----:B------:R-:W-:Y:S05]  /*3d00*/  BRA.U UP2, `(.L_x_67) ;  /* 0x0000001102147547 */ /* 0x000fea000b800000 */
[----:B------:R-:W1:Y:S01]  /*3d10*/  LDC R0, c[0x0][0xb30] ;  /* 0x0002cc00ff007b82 */ /* 0x000e620000000800 */
[----:B------:R-:W2:Y:S01]  /*3d20*/  LDCU.64 UR8, c[0x0][0x888] ;  /* 0x00011100ff0877ac */ /* 0x000ea20008000a00 */
[----:B------:R-:W-:Y:S02]  /*3d30*/  HFMA2 R25, -RZ, RZ, 0, 0 ;  /* 0x00000000ff197431 */ /* 0x000fe400000001ff */
[----:B------:R-:W-:Y:S01]  /*3d40*/  IMAD.MOV.U32 R32, RZ, RZ, 0x1 ;  /* 0x00000001ff207424 */ /* 0x000fe200078e00ff */
[----:B------:R-:W-:Y:S01]  /*3d50*/  MOV R23, 0x1000 ;  /* 0x0000100000177802 */ /* 0x000fe20000000f00 */
[----:B------:R-:W4:Y:S01]  /*3d60*/  LDCU.64 UR4, c[0x0][0x890] ;  /* 0x00011200ff0477ac */ /* 0x000f220008000a00 */
[----:B------:R-:W-:Y:S01]  /*3d70*/  IMAD.MOV.U32 R27, RZ, RZ, RZ ;  /* 0x000000ffff1b7224 */ /* 0x000fe200078e00ff */
[----:B------:R-:W3:Y:S01]  /*3d80*/  LDC R19, c[0x0][0x370] ;  /* 0x0000dc00ff137b82 */ /* 0x000ee20000000800 */
[----:B------:R-:W-:Y:S01]  /*3d90*/  UMOV UR7, 0x400 ;  /* 0x0000040000077882 */ /* 0x000fe20000000000 */
[----:B------:R-:W-:-:S02]  /*3da0*/  UPLOP3.LUT UP1, UPT, UPT, UPT, UPT, 0x40, 0x4 ;  /* 0x000000000004789c */ /* 0x000fc40003f2e870 */
[----:B------:R-:W-:-:S04]  /*3db0*/  ULEA UR7, UR37, UR7, 0x18 ;  /* 0x0000000725077291 */ /* 0x000fc8000f8ec0ff */
[----:B------:R-:W3:Y:S01]  /*3dc0*/  LDC R2, c[0x0][0xb0c] ;  /* 0x0002c300ff027b82 */ /* 0x000ee20000000800 */
[----:B------:R-:W-:Y:S02]  /*3dd0*/  UIADD3 UR13, UPT, UPT, UR7, 0x58, URZ ;  /* 0x00000058070d7890 */ /* 0x000fe4000fffe0ff */
[----:B--2---:R-:W-:Y:S02]  /*3de0*/  UISETP.NE.U32.AND UP2, UPT, UR8, URZ, UPT ;  /* 0x000000ff0800728c */ /* 0x004fe4000bf45070 */
[----:B------:R-:W-:Y:S02]  /*3df0*/  UIADD3 UR33, UPT, UPT, UR7, 0x40, URZ ;  /* 0x0000004007217890 */ /* 0x000fe4000fffe0ff */
[----:B----4-:R-:W-:Y:S01]  /*3e00*/  UISETP.NE.U32.AND UP3, UPT, UR4, URZ, UPT ;  /* 0x000000ff0400728c */ /* 0x010fe2000bf65070 */
[----:B------:R-:W2:Y:S01]  /*3e10*/  LDC R18, c[0x0][0xb20] ;  /* 0x0002c800ff127b82 */ /* 0x000ea20000000800 */
[----:B-1----:R-:W-:Y:S01]  /*3e20*/  ISETP.NE.AND P1, PT, R0, 0x1, PT ;  /* 0x000000010000780c */ /* 0x002fe20003f25270 */
[----:B------:R-:W-:-:S02]  /*3e30*/  UISETP.NE.AND.EX UP2, UPT, UR9, URZ, UPT, UP2 ;  /* 0x000000ff0900728c */ /* 0x000fc4000bf45320 */
[----:B------:R-:W-:Y:S02]  /*3e40*/  UIADD3 UR25, UPT, UPT, UR7, 0x48, URZ ;  /* 0x0000004807197890 */ /* 0x000fe4000fffe0ff */
[----:B------:R-:W-:Y:S02]  /*3e50*/  UIADD3 UR17, UPT, UPT, UR7, 0x50, URZ ;  /* 0x0000005007117890 */ /* 0x000fe4000fffe0ff */
[----:B------:R-:W1:Y:S01]  /*3e60*/  LDC.64 R36, c[0x0][0x348] ;  /* 0x0000d200ff247b82 */ /* 0x000e620000000a00 */
[----:B------:R-:W-:Y:S02]  /*3e70*/  UPRMT UR13, UR37, 0x654, UR13 ;  /* 0x00000654250d7896 */ /* 0x000fe4000800000d */
[----:B------:R-:W-:-:S05]  /*3e80*/  UISETP.NE.AND.EX UP3, UPT, UR5, URZ, UPT, UP3 ;  /* 0x000000ff0500728c */ /* 0x000fca000bf65330 */
[----:B------:R-:W4:Y:S08]  /*3e90*/  LDC.64 R16, c[0x0][0xb10] ;  /* 0x0002c400ff107b82 */ /* 0x000f300000000a00 */
[----:B------:R-:W1:Y:S08]  /*3ea0*/  LDC.64 R6, c[0x0][0xb18] ;  /* 0x0002c600ff067b82 */ /* 0x000e700000000a00 */
[----:B------:R-:W1:Y:S08]  /*3eb0*/  LDC.64 R4, c[0x0][0xb28] ;  /* 0x0002ca00ff047b82 */ /* 0x000e700000000a00 */
[----:B--23--:R-:W1:Y:S02]  /*3ec0*/  LDC R22, c[0x0][0x374] ;  /* 0x0000dd00ff167b82 */ /* 0x00ce640000000800 */
.L_x_78:
[----:B------:R-:W-:Y:S02]  /*3ed0*/  LEA R0, R27, UR7, 0x3 ;  /* 0x000000071b007c11 */ /* 0x000fe4000f8e18ff */
[----:B------:R-:W-:Y:S02]  /*3ee0*/  SHF.L.U32 R3, R25, 0x1f, RZ ;  /* 0x0000001f19037819 */ /* 0x000fe400000006ff */
[----:B------:R-:W-:Y:S02]  /*3ef0*/  LEA R28, R27, UR7, 0x4 ;  /* 0x000000071b1c7c11 */ /* 0x000fe4000f8e20ff */
[----:B--2---:R-:W2:Y:S02]  /*3f00*/  SYNCS.PHASECHK.TRANS64.TRYWAIT P0, [R0+URZ+0x90], R3 ;  /* 0x00009003000075a7 */ /* 0x004ea400080011ff */
[----:B--2---:R-:W-:Y:S05]  /*3f10*/  @!P0 BRA `(.L_x_68) ;  /* 0x0000004800348947 */ /* 0x004fea0003800000 */
.L_x_158:
[----:B------:R-:W-:Y:S01]  /*3f20*/  ISETP.GE.AND P0, PT, R26, 0x1, PT ;  /* 0x000000011a00780c */ /* 0x000fe20003f06270 */
[----:B------:R-:W3:Y:S01]  /*3f30*/  LDS.128 R28, [R28+0x120] ;  /* 0x000120001c1c7984 */ /* 0x000ee20000000c00 */
[----:B--2---:R-:W-:Y:S01]  /*3f40*/  VIADD R0, R0, 0xa0 ;  /* 0x000000a000007836 */ /* 0x004fe20000000000 */
[----:B------:R-:W-:Y:S01]  /*3f50*/  @!PT LDS RZ, [RZ] ;  /* 0x00000000fffff984 */ /* 0x000fe20000000800 */
[----:B------:R-:W-:Y:S01]  /*3f60*/  @!PT LDS RZ, [RZ] ;  /* 0x00000000fffff984 */ /* 0x000fe20000000800 */
[----:B------:R-:W-:Y:S01]  /*3f70*/  @!PT LDS RZ, [RZ] ;  /* 0x00000000fffff984 */ /* 0x000fe20000000800 */
[----:B------:R-:W-:Y:S01]  /*3f80*/  @!PT LDS RZ, [RZ] ;  /* 0x00000000fffff984 */ /* 0x000fe20000000800 */
[----:B------:R2:W-:Y:S06]  /*3f90*/  MEMBAR.ALL.CTA ;  /* 0x0000000000007992 */ /* 0x0005ec0000008000 */
[----:B--2---:R-:W2:Y:S01]  /*3fa0*/  FENCE.VIEW.ASYNC.S ;  /* 0x00000000000073c6 */ /* 0x004ea20000000000 */
[----:B------:R-:W-:Y:S04]  /*3fb0*/  PRMT R0, RZ, 0x654, R0 ;  /* 0x00000654ff007816 */ /* 0x000fe80000000000 */
[----:B--2---:R2:W-:Y:S01]  /*3fc0*/  SYNCS.ARRIVE.TRANS64.RED.A1T0 RZ, [R0+URZ], RZ ;  /* 0x000000ff00ff79a7 */ /* 0x0045e200081004ff */
[----:B---3--:R-:W-:Y:S11]  /*3fd0*/  LOP3.LUT P3, RZ, R30, 0x1, RZ, 0xc0, !PT ;  /* 0x000000011eff7812 */ /* 0x008ff6000786c0ff */
[----:B------:R-:W-:Y:S02]  /*3fe0*/  @!UPT UIADD3 URZ, UPT, UPT, URZ, URZ, URZ ;  /* 0x000000fffffff290 */ /* 0x000fe4000fffe0ff */
[----:B------:R-:W-:Y:S02]  /*3ff0*/  @P3 MOV R13, R28 ;  /* 0x0000001c000d3202 */ /* 0x000fe40000000f00 */
[----:B------:R-:W-:Y:S01]  /*4000*/  @P3 LOP3.LUT R8, R29, 0xffff, RZ, 0xc0, !PT ;  /* 0x0000ffff1d083812 */ /* 0x000fe200078ec0ff */
[----:B--2---:R-:W-:Y:S06]  /*4010*/  @!P0 BRA `(.L_x_69) ;  /* 0x0000000000a48947 */ /* 0x004fec0003800000 */
[----:B-1---5:R-:W-:Y:S01]  /*4020*/  IMAD.HI.U32 R33, R22, R7, RZ ;  /* 0x0000000716217227 */ /* 0x022fe200078e00ff */
[----:B------:R-:W-:Y:S02]  /*4030*/  ISETP.NE.AND P0, PT, R6, 0x1, PT ;  /* 0x000000010600780c */ /* 0x000fe40003f05270 */
[----:B------:R-:W-:Y:S01]  /*4040*/  ISETP.NE.AND P2, PT, R26, 0x1, PT ;  /* 0x000000011a00780c */ /* 0x000fe20003f45270 */
[----:B----4-:R-:W-:Y:S01]  /*4050*/  IMAD.HI.U32 R34, R19, R16, RZ ;  /* 0x0000001013227227 */ /* 0x010fe200078e00ff */
[----:B------:R-:W-:Y:S02]  /*4060*/  SHF.R.U32.HI R33, RZ, R18, R33 ;  /* 0x00000012ff217219 */ /* 0x000fe40000011621 */
[----:B------:R-:W-:Y:S01]  /*4070*/  ISETP.NE.AND P4, PT, R2, 0x1, PT ;  /* 0x000000010200780c */ /* 0x000fe20003f85270 */
[----:B------:R-:W-:Y:S01]  /*4080*/  IMAD.HI.U32 R38, R13, R16, RZ ;  /* 0x000000100d267227 */ /* 0x000fe200078e00ff */
[----:B------:R-:W-:Y:S02]  /*4090*/  SHF.R.U32.HI R34, RZ, R17, R34 ;  /* 0x00000011ff227219 */ /* 0x000fe40000011622 */
[----:B------:R-:W-:Y:S01]  /*40a0*/  SEL R3, R22, R33, !P0 ;  /* 0x0000002116037207 */ /* 0x000fe20004000000 */
[C---:B------:R-:W-:Y:S01]  /*40b0*/  IMAD.HI.U32 R33, R8.reuse, R7, RZ ;  /* 0x0000000708217227 */ /* 0x040fe200078e00ff */
[----:B------:R-:W-:Y:S02]  /*40c0*/  SEL R11, R19, R34, !P4 ;  /* 0x00000022130b7207 */ /* 0x000fe40006000000 */
[----:B------:R-:W-:Y:S01]  /*40d0*/  SHF.R.U32.HI R38, RZ, R17, R38 ;  /* 0x00000011ff267219 */ /* 0x000fe20000011626 */
[----:B------:R-:W-:Y:S01]  /*40e0*/  IMAD.HI.U32 R40, R3, R4, RZ ;  /* 0x0000000403287227 */ /* 0x000fe200078e00ff */
[----:B------:R-:W-:Y:S03]  /*40f0*/  SHF.R.U32.HI R33, RZ, R18, R33 ;  /* 0x00000012ff217219 */ /* 0x000fe60000011621 */
[----:B------:R-:W-:Y:S01]  /*4100*/  IMAD.HI.U32 R34, R11, R4, RZ ;  /* 0x000000040b227227 */ /* 0x000fe200078e00ff */
[----:B------:R-:W-:Y:S02]  /*4110*/  @P2 SHF.R.U32.HI R3, RZ, R5, R40 ;  /* 0x00000005ff032219 */ /* 0x000fe40000011628 */
[----:B------:R-:W-:Y:S02]  /*4120*/  SEL R9, R8, R33, !P0 ;  /* 0x0000002108097207 */ /* 0x000fe40004000000 */
[----:B------:R-:W-:Y:S01]  /*4130*/  @P2 SHF.R.U32.HI R11, RZ, R5, R34 ;  /* 0x00000005ff0b2219 */ /* 0x000fe20000011622 */
[C---:B------:R-:W-:Y:S01]  /*4140*/  IMAD R10, R26.reuse, R3, RZ ;  /* 0x000000031a0a7224 */ /* 0x040fe200078e02ff */
[----:B------:R-:W-:Y:S01]  /*4150*/  SEL R3, R13, R38, !P4 ;  /* 0x000000260d037207 */ /* 0x000fe20006000000 */
[C---:B------:R-:W-:Y:S03]  /*4160*/  IMAD.HI.U32 R14, R9.reuse, R4, RZ ;  /* 0x00000004090e7227 */ /* 0x040fe600078e00ff */
[----:B------:R-:W-:Y:S01]  /*4170*/  ISETP.GE.AND P0, PT, R9, R10, PT ;  /* 0x0000000a0900720c */ /* 0x000fe20003f06270 */
[C---:B------:R-:W-:Y:S01]  /*4180*/  IMAD R12, R26.reuse, R11, RZ ;  /* 0x0000000b1a0c7224 */ /* 0x040fe200078e02ff */
[-C--:B------:R-:W-:Y:S04]  /*4190*/  SHF.R.U32.HI R14, RZ, R5.reuse, R14 ;  /* 0x00000005ff0e7219 */ /* 0x080fe8000001160e */
[----:B------:R-:W-:Y:S02]  /*41a0*/  ISETP.GE.OR P0, PT, R3, R12, P0 ;  /* 0x0000000c0300720c */ /* 0x000fe40000706670 */
[----:B------:R-:W-:Y:S05]  /*41b0*/  SEL R15, R9, R14, !P2 ;  /* 0x0000000e090f7207 */ /* 0x000fea0005000000 */
[----:B------:R-:W-:Y:S04]  /*41c0*/  IMAD.MOV R14, RZ, RZ, -R15 ;  /* 0x000000ffff0e7224 */ /* 0x000fe800078e0a0f */
[----:B------:R-:W-:Y:S02]  /*41d0*/  IMAD R14, R26, R14, R9 ;  /* 0x0000000e1a0e7224 */ /* 0x000fe400078e0209 */
[C---:B------:R-:W-:Y:S05]  /*41e0*/  @!P0 IMAD.HI.U32 R10, R3.reuse, R4, RZ ;  /* 0x00000004030a8227 */ /* 0x040fea00078e00ff */
[----:B------:R-:W-:Y:S04]  /*41f0*/  @!P0 SHF.R.U32.HI R10, RZ, R5, R10 ;  /* 0x00000005ff0a8219 */ /* 0x000fe8000001160a */
[----:B------:R-:W-:Y:S01]  /*4200*/  @!P0 SEL R0, R3, R10, !P2 ;  /* 0x0000000a03008207 */ /* 0x000fe20005000000 */
[----:B------:R-:W-:Y:S03]  /*4210*/  IMAD.MOV R10, RZ, RZ, -R3 ;  /* 0x000000ffff0a7224 */ /* 0x000fe600078e0a03 */
[----:B------:R-:W-:Y:S01]  /*4220*/  @!P0 IADD3 R15, PT, PT, R15, -R0, RZ ;  /* 0x800000000f0f8210 */ /* 0x000fe20007ffe0ff */
[----:B------:R-:W-:Y:S01]  /*4230*/  @!P0 IMAD R0, R11, R14, R0 ;  /* 0x0000000e0b008224 */ /* 0x000fe200078e0200 */
[----:B------:R-:W-:Y:S01]  /*4240*/  IADD3 R11, PT, PT, -R9, RZ, RZ ;  /* 0x000000ff090b7210 */ /* 0x000fe20007ffe1ff */
[----:B------:R-:W-:Y:S02]  /*4250*/  IMAD R13, R2, R10, R13 ;  /* 0x0000000a020d7224 */ /* 0x000fe400078e020d */
[----:B------:R-:W-:Y:S02]  /*4260*/  @!P0 IMAD R9, R15, R26, R3 ;  /* 0x0000001a0f098224 */ /* 0x000fe400078e0203 */
[----:B------:R-:W-:Y:S02]  /*4270*/  @!P0 IMAD.MOV.U32 R3, RZ, RZ, R0 ;  /* 0x000000ffff038224 */ /* 0x000fe400078e0000 */
[----:B------:R-:W-:Y:S02]  /*4280*/  IMAD R8, R6, R11, R8 ;  /* 0x0000000b06087224 */ /* 0x000fe400078e0208 */
[----:B------:R-:W-:Y:S02]  /*4290*/  IMAD R13, R3, R2, R13 ;  /* 0x00000002030d7224 */ /* 0x000fe400078e020d */
[----:B------:R-:W-:Y:S02]  /*42a0*/  IMAD R8, R9, R6, R8 ;  /* 0x0000000609087224 */ /* 0x000fe400078e0208 */
.L_x_69:
[----:B------:R-:W-:Y:S05]  /*42b0*/  BRA.U UP1, `(.L_x_70) ;  /* 0x0000000101107547 */ /* 0x000fea000b800000 */
[----:B------:R-:W-:Y:S04]  /*42c0*/  MOV R0, UR6 ;  /* 0x0000000600007c02 */ /* 0x000fe80008000f00 */
[----:B------:R-:W-:Y:S04]  /*42d0*/  SHF.L.U32 R3, R0, 0x1f, RZ ;  /* 0x0000001f00037819 */ /* 0x000fe800000006ff */
[----:B------:R-:W2:Y:S02]  /*42e0*/  SYNCS.PHASECHK.TRANS64.TRYWAIT P0, [UR7+0x88], R3 ;  /* 0x00008803ff0075a7 */ /* 0x000ea40008001107 */
[----:B--2---:R-:W-:Y:S05]  /*42f0*/  @!P0 BRA `(.L_x_71) ;  /* 0x0000004400508947 */ /* 0x004fea0003800000 */
.L_x_70:
[----:B------:R-:W-:Y:S02]  /*4300*/  R2UR UR35, R21 ;  /* 0x00000000152372ca */ /* 0x000fe400000e0000 */
[----:B------:R-:W-:Y:S02]  /*4310*/  R2UR UR34, R20 ;  /* 0x00000000142272ca */ /* 0x000fe400000e0000 */
[----:B------:R-:W-:Y:S02]  /*4320*/  ISETP.NE.U32.AND P2, PT, RZ, UR4, PT ;  /* 0x00000004ff007c0c */ /* 0x000fe4000bf45070 */
[----:B------:R-:W-:Y:S02]  /*4330*/  SHF.L.U32 R12, R32, 0x1f, RZ ;  /* 0x0000001f200c7819 */ /* 0x000fe400000006ff */
[----:B------:R-:W-:Y:S05]  /*4340*/  ISETP.NE.AND.EX P2, PT, RZ, UR5, PT, P2 ;  /* 0x00000005ff007c0c */ /* 0x000fea000bf45320 */
[----:B------:R-:W-:Y:S02]  /*4350*/  USHF.L.U32 UR35, UR35, 0x6, URZ ;  /* 0x0000000623237899 */ /* 0x000fe400080006ff */
[----:B------:R-:W-:Y:S01]  /*4360*/  USHF.L.U32 UR34, UR34, 0x7, URZ ;  /* 0x0000000722227899 */ /* 0x000fe200080006ff */
[----:B------:R-:W-:Y:S11]  /*4370*/  BRA.U !UP3, `(.L_x_72) ;  /* 0x000000010b347547 */ /* 0x000ff6000b800000 */
[----:B------:R-:W-:Y:S01]  /*4380*/  UPLOP3.LUT UP0, UPT, UPT, UPT, UP2, 0x80, 0x8 ;  /* 0x000000000008789c */ /* 0x000fe20003f0f020 */
[----:B--2---:R-:W-:Y:S02]  /*4390*/  HFMA2 R0, -RZ, RZ, 0, 5.9604644775390625e-08 ;  /* 0x00000001ff007431 */ /* 0x004fe400000001ff */
[----:B------:R-:W-:Y:S03]  /*43a0*/  IMAD.MOV.U32 R59, RZ, RZ, 0x1 ;  /* 0x00000001ff3b7424 */ /* 0x000fe600078e00ff */
[----:B------:R-:W-:Y:S05]  /*43b0*/  PLOP3.LUT P0, PT, PT, PT, UP0, 0x80, 0x8 ;  /* 0x000000000008781c */ /* 0x000fea0003f0f008 */
[----:B------:R-:W2:Y:S01]  /*43c0*/  @UP0 LDCU.64 UR10, c[0x0][0x888] ;  /* 0x00011100ff0a07ac */ /* 0x000ea20008000a00 */
[----:B------:R-:W-:Y:S07]  /*43d0*/  @UP0 UIMAD UR8, UR36, UR4, URZ ;  /* 0x00000004240802a4 */ /* 0x000fee000f8e02ff */
[----:B------:R-:W-:Y:S01]  /*43e0*/  @!P0 PRMT R59, R0, 0x7610, R59 ;  /* 0x00007610003b8816 */ /* 0x000fe2000000003b */
[----:B--2---:R-:W-:Y:S03]  /*43f0*/  @UP0 UIMAD.WIDE UR10, UR8, 0x4, UR10 ;  /* 0x00000004080a08a5 */ /* 0x004fe6000f8e020a */
[----:B------:R-:W2:Y:S03]  /*4400*/  @!UP0 LDCU UR8, c[0x0][0x880] ;  /* 0x00011000ff0887ac */ /* 0x000ea60008000800 */
[----:B------:R-:W-:Y:S01]  /*4410*/  IMAD.U32 R10, RZ, RZ, UR10 ;  /* 0x0000000aff0a7e24 */ /* 0x000fe2000f8e00ff */
[----:B------:R-:W-:Y:S05]  /*4420*/  MOV R11, UR11 ;  /* 0x0000000b000b7c02 */ /* 0x000fea0008000f00 */
[----:B-----5:R3:W5:Y:S02]  /*4430*/  @P0 LDG.E R35, desc[UR46][R10.64] ;  /* 0x0000002e0a230981 */ /* 0x020764000c1e1900 */
[----:B--23--:R-:W-:Y:S07]  /*4440*/  @!P0 IMAD.U32 R35, RZ, RZ, UR8 ;  /* 0x00000008ff238e24 */ /* 0x00cfee000f8e00ff */
.L_x_72:
[----:B-----5:R-:W-:Y:S01]  /*4450*/  @!P2 FSETP.EQ.AND P0, PT, R35, RZ, PT ;  /* 0x000000ff2300a20b */ /* 0x020fe20003f02000 */
[----:B------:R-:W-:Y:S01]  /*4460*/  @!UPT UIADD3 URZ, UPT, UPT, URZ, URZ, URZ ;  /* 0x000000fffffff290 */ /* 0x000fe2000fffe0ff */
[----:B------:R-:W-:Y:S11]  /*4470*/  @!P2 BRA `(.L_x_73) ;  /* 0x000000000014a947 */ /* 0x000ff60003800000 */
[----:B------:R-:W-:Y:S02]  /*4480*/  LOP3.LUT P2, RZ, R59, 0xff, RZ, 0xc0, !PT ;  /* 0x000000ff3bff7812 */ /* 0x000fe4000784c0ff */
[----:B------:R-:W-:Y:S04]  /*4490*/  PLOP3.LUT P0, PT, PT, PT, UP0, 0x80, 0x8 ;  /* 0x000000000008781c */ /* 0x000fe80003f0f008 */
[----:B------:R-:W-:Y:S07]  /*44a0*/  PLOP3.LUT P0, PT, P0, PT, PT, 0x8, 0x80 ;  /* 0x000000000080781c */ /* 0x000fee000070e170 */
[----:B------:R-:W-:Y:S11]  /*44b0*/  @P2 FSETP.EQ.AND P0, PT, R35, RZ, PT ;  /* 0x000000ff2300220b */ /* 0x000ff60003f02000 */
[----:B------:R-:W-:Y:S02]  /*44c0*/  @!UPT UIADD3 URZ, UPT, UPT, URZ, URZ, URZ ;  /* 0x000000fffffff290 */ /* 0x000fe4000fffe0ff */
.L_x_73:
[----:B------:R-:W3:Y:S01]  /*44d0*/  SYNCS.PHASECHK.TRANS64.TRYWAIT P2, [UR7+0x60], R12 ;  /* 0x0000600cff0075a7 */ /* 0x000ee20008041107 */
[----:B------:R-:W-:Y:S04]  /*44e0*/  ELECT P4, URZ, PT ;  /* 0x0000000000ff782f */ /* 0x000fe80003880000 */
[----:B------:R-:W-:Y:S11]  /*44f0*/  PLOP3.LUT P4, PT, P0, P4, PT, 0xf2, 0x2f ;  /* 0x00000000002f781c */ /* 0x000ff60000789e72 */
[----:B------:R-:W-:Y:S02]  /*4500*/  @!UPT UIADD3 URZ, UPT, UPT, URZ, URZ, URZ ;  /* 0x000000fffffff290 */ /* 0x000fe4000fffe0ff */
[----:B-1----:R-:W-:Y:S05]  /*4510*/  @!P4 IADD3 R9, P0, PT, R36, 0x580, RZ ;  /* 0x000005802409c810 */ /* 0x002fea0007f1e0ff */
[----:B--2---:R-:W-:Y:S01]  /*4520*/  @!P4 IMAD.X R0, RZ, RZ, R37, P0 ;  /* 0x000000ffff00c224 */ /* 0x004fe200000e0625 */
[----:B---3--:R-:W-:Y:S07]  /*4530*/  @!P2 BRA `(.L_x_74) ;  /* 0x0000004000d8a947 */ /* 0x008fee0003800000 */
.L_x_161:
[----:B------:R-:W-:Y:S01]  /*4540*/  @!P4 R2UR UR8, R0 ;  /* 0x000000000008c2ca */ /* 0x000fe200000e0000 */
[----:B------:R-:W-:Y:S01]  /*4550*/  VOTEU.ALL UP1, P4 ;  /* 0x0000000000ff7886 */ /* 0x000fe20002020000 */
[----:B------:R-:W-:Y:S01]  /*4560*/  @!P4 R2UR UR9, R9 ;  /* 0x000000000909c2ca */ /* 0x000fe200000e0000 */
[----:B------:R-:W-:Y:S01]  /*4570*/  @!P4 IMAD.MOV.U32 R0, RZ, RZ, 0x1000 ;  /* 0x00001000ff00c424 */ /* 0x000fe200078e00ff */
[----:B------:R-:W-:Y:S01]  /*4580*/  UMOV UR10, 0x0 ;  /* 0x00000000000a7882 */ /* 0x000fe20000000000 */
[----:B------:R-:W-:Y:S01]  /*4590*/  UMOV UR11, 0x10000000 ;  /* 0x10000000000b7882 */ /* 0x000fe20000000000 */
[----:B------:R-:W-:Y:S01]  /*45a0*/  @!UP1 UIADD3 UR32, UPT, UPT, UR7, 0x200, URZ ;  /* 0x0000020007209890 */ /* 0x000fe2000fffe0ff */
[----:B------:R-:W-:Y:S01]  /*45b0*/  @!P4 IADD3 R9, P0, PT, R36, 0x580, RZ ;  /* 0x000005802409c810 */ /* 0x000fe20007f1e0ff */
[----:B------:R-:W-:Y:S05]  /*45c0*/  VOTEU.ALL UP1, P4 ;  /* 0x0000000000ff7886 */ /* 0x000fea0002020000 */
[----:B------:R-:W-:Y:S01]  /*45d0*/  IMAD.U32 R11, RZ, RZ, UR8 ;  /* 0x00000008ff0b7e24 */ /* 0x000fe2000f8e00ff */
[----:B------:R-:W-:Y:S01]  /*45e0*/  UPRMT UR8, UR37, 0x654, UR33 ;  /* 0x0000065425087896 */ /* 0x000fe20008000021 */
[----:B------:R-:W-:Y:S03]  /*45f0*/  IMAD.U32 R10, RZ, RZ, UR9 ;  /* 0x00000009ff0a7e24 */ /* 0x000fe6000f8e00ff */
[----:B------:R-:W-:Y:S02]  /*4600*/  @!P4 R2UR UR15, R11 ;  /* 0x000000000b0fc2ca */ /* 0x000fe400000e0000 */
[----:B------:R-:W-:Y:S11]  /*4610*/  @!P4 R2UR UR14, R10 ;  /* 0x000000000a0ec2ca */ /* 0x000ff600000e0000 */
[----:B------:R-:W-:Y:S02]  /*4620*/  @!UPT UIADD3 URZ, UPT, UPT, URZ, URZ, URZ ;  /* 0x000000fffffff290 */ /* 0x000fe4000fffe0ff */
[----:B------:R2:W-:Y:S01]  /*4630*/  @!UP1 UTMALDG.3D [UR32], [UR14], desc[UR10] ;  /* 0x00000a200e0095b4 */ /* 0x0005e20008011000 */
[----:B------:R3:W-:Y:S01]  /*4640*/  @!P4 SYNCS.ARRIVE.TRANS64.RED.A0TR RZ, [UR7+0x40], R0 ;  /* 0x00004000ffffc9a7 */ /* 0x0007e20008300407 */
[----:B------:R-:W-:Y:S01]  /*4650*/  SYNCS.ARRIVE.TRANS64.RED.A1T0 RZ, [UR8], RZ ;  /* 0x000000ffffff79a7 */ /* 0x000fe20008100408 */
[----:B---3--:R-:W-:Y:S01]  /*4660*/  @!P4 IMAD.X R0, RZ, RZ, R37, P0 ;  /* 0x000000ffff00c224 */ /* 0x008fe200000e0625 */
[----:B------:R-:W3:Y:S02]  /*4670*/  SYNCS.PHASECHK.TRANS64.TRYWAIT P2, [UR7+0x68], R12 ;  /* 0x0000680cff0075a7 */ /* 0x000ee40008041107 */
[----:B--23--:R-:W-:Y:S05]  /*4680*/  @!P2 BRA `(.L_x_75) ;  /* 0x00000040009ca947 */ /* 0x00cfea0003800000 */
.L_x_163:
        /* <DEDUP_REMOVED lines=8> */
[----:B------:R-:W-:Y:S01]  /*4710*/  @!UP1 UIADD3 UR24, UPT, UPT, UR7, 0x1200, URZ ;  /* 0x0000120007189890 */ /* 0x000fe2000fffe0ff */
[----:B------:R-:W-:Y:S01]  /*4720*/  VOTEU.ALL UP1, P4 ;  /* 0x0000000000ff7886 */ /* 0x000fe20002020000 */
[----:B------:R-:W-:Y:S01]  /*4730*/  UMOV UR27, UR35 ;  /* 0x00000023001b7c82 */ /* 0x000fe20008000000 */
[----:B------:R-:W-:Y:S02]  /*4740*/  UMOV UR28, UR36 ;  /* 0x00000024001c7c82 */ /* 0x000fe40008000000 */
[----:B------:R-:W-:Y:S01]  /*4750*/  IMAD.U32 R11, RZ, RZ, UR8 ;  /* 0x00000008ff0b7e24 */ /* 0x000fe2000f8e00ff */
[----:B------:R-:W-:Y:S01]  /*4760*/  UPRMT UR8, UR37, 0x654, UR25 ;  /* 0x0000065425087896 */ /* 0x000fe20008000019 */
[----:B------:R-:W-:Y:S02]  /*4770*/  IMAD.U32 R10, RZ, RZ, UR9 ;  /* 0x00000009ff0a7e24 */ /* 0x000fe4000f8e00ff */
[----:B------:R-:W-:Y:S01]  /*4780*/  @!P4 IMAD.X R20, RZ, RZ, R37, P0 ;  /* 0x000000ffff14c224 */ /* 0x000fe200000e0625 */
[----:B------:R-:W-:Y:S02]  /*4790*/  @!P4 R2UR UR15, R11 ;  /* 0x000000000b0fc2ca */ /* 0x000fe400000e0000 */
[----:B------:R-:W-:Y:S11]  /*47a0*/  @!P4 R2UR UR14, R10 ;  /* 0x000000000a0ec2ca */ /* 0x000ff600000e0000 */
[----:B------:R-:W-:Y:S02]  /*47b0*/  @!UPT UIADD3 URZ, UPT, UPT, URZ, URZ, URZ ;  /* 0x000000fffffff290 */ /* 0x000fe4000fffe0ff */
[----:B------:R2:W-:Y:S01]  /*47c0*/  @!UP1 UTMALDG.3D [UR24], [UR14], desc[UR10] ;  /* 0x00000a180e0095b4 */ /* 0x0005e20008011000 */
[----:B------:R2:W-:Y:S01]  /*47d0*/  @!P4 SYNCS.ARRIVE.TRANS64.RED.A0TR RZ, [UR7+0x48], R0 ;  /* 0x00004800ffffc9a7 */ /* 0x0005e20008300407 */
[----:B------:R-:W-:Y:S01]  /*47e0*/  SYNCS.ARRIVE.TRANS64.RED.A1T0 RZ, [UR8], RZ ;  /* 0x000000ffffff79a7 */ /* 0x000fe20008100408 */
[----:B------:R-:W3:Y:S02]  /*47f0*/  SYNCS.PHASECHK.TRANS64.TRYWAIT P2, [UR7+0x70], R12 ;  /* 0x0000700cff0075a7 */ /* 0x000ee40008041107 */
[----:B--23--:R-:W-:Y:S05]  /*4800*/  @!P2 BRA `(.L_x_76) ;  /* 0x000000400054a947 */ /* 0x00cfea0003800000 */
.L_x_165:
[----:B------:R-:W2:Y:S01]  /*4810*/  LDC.64 R14, c[0x0][0xb10] ;  /* 0x0002c400ff0e7b82 */ /* 0x000ea20000000a00 */
[----:B------:R-:W-:Y:S01]  /*4820*/  @!P4 R2UR UR8, R20 ;  /* 0x000000001408c2ca */ /* 0x000fe200000e0000 */
[----:B------:R-:W-:Y:S01]  /*4830*/  VOTEU.ALL UP1, P4 ;  /* 0x0000000000ff7886 */ /* 0x000fe20002020000 */
[----:B------:R-:W-:Y:S01]  /*4840*/  @!P4 R2UR UR9, R21 ;  /* 0x000000001509c2ca */ /* 0x000fe200000e0000 */
[----:B------:R-:W-:Y:S01]  /*4850*/  UMOV UR10, 0x0 ;  /* 0x00000000000a7882 */ /* 0x000fe20000000000 */
[----:B------:R-:W-:Y:S03]  /*4860*/  UMOV UR11, 0x10000000 ;  /* 0x10000000000b7882 */ /* 0x000fe60000000000 */
[----:B------:R-:W3:Y:S01]  /*4870*/  LDC.64 R10, c[0x0][0xb18] ;  /* 0x0002c600ff0a7b82 */ /* 0x000ee20000000a00 */
[----:B------:R-:W-:Y:S01]  /*4880*/  @!UP1 UIADD3 UR18, UPT, UPT, UR34, 0x40, URZ ;  /* 0x0000004022129890 */ /* 0x000fe2000fffe0ff */
[----:B------:R-:W-:Y:S01]  /*4890*/  @P3 SHF.R.U32.HI R24, RZ, 0x10, R29 ;  /* 0x00000010ff183819 */ /* 0x000fe2000001161d */
[----:B------:R-:W-:Y:S01]  /*48a0*/  @!UP1 UIADD3 UR16, UPT, UPT, UR7, 0x2200, URZ ;  /* 0x0000220007109890 */ /* 0x000fe2000fffe0ff */
[----:B------:R-:W-:Y:S01]  /*48b0*/  VIADD R27, R27, 0x1 ;  /* 0x000000011b1b7836 */ /* 0x000fe20000000000 */
[----:B------:R-:W-:Y:S03]  /*48c0*/  VOTEU.ALL UP1, P4 ;  /* 0x0000000000ff7886 */ /* 0x000fe60002020000 */
[----:B------:R-:W5:Y:S01]  /*48d0*/  @!P1 LDC R0, c[0x0][0xb20] ;  /* 0x0002c800ff009b82 */ /* 0x000f620000000800 */
[----:B------:R-:W-:Y:S01]  /*48e0*/  UMOV UR19, UR35 ;  /* 0x0000002300137c82 */ /* 0x000fe20008000000 */
[----:B------:R-:W-:Y:S01]  /*48f0*/  IMAD.U32 R21, RZ, RZ, UR8 ;  /* 0x00000008ff157e24 */ /* 0x000fe2000f8e00ff */
[----:B------:R-:W-:Y:S05]  /*4900*/  UMOV UR20, UR36 ;  /* 0x0000002400147c82 */ /* 0x000fea0008000000 */
[----:B-1----:R-:W1:Y:S01]  /*4910*/  @!P1 LDC R3, c[0x0][0xb0c] ;  /* 0x0002c300ff039b82 */ /* 0x002e620000000800 */
[----:B------:R-:W-:Y:S01]  /*4920*/  IMAD.U32 R20, RZ, RZ, UR9 ;  /* 0x00000009ff147e24 */ /* 0x000fe2000f8e00ff */
[----:B------:R-:W-:Y:S01]  /*4930*/  UPRMT UR8, UR37, 0x654, UR17 ;  /* 0x0000065425087896 */ /* 0x000fe20008000011 */
[----:B------:R-:W-:Y:S03]  /*4940*/  @!P4 R2UR UR15, R21 ;  /* 0x00000000150fc2ca */ /* 0x000fe600000e0000 */
[----:B------:R-:W-:Y:S01]  /*4950*/  @!P4 R2UR UR14, R20 ;  /* 0x00000000140ec2ca */ /* 0x000fe200000e0000 */
[----:B------:R-:W-:Y:S11]  /*4960*/  @!P4 IMAD.MOV.U32 R20, RZ, RZ, 0x1000 ;  /* 0x00001000ff14c424 */ /* 0x000ff600078e00ff */
[----:B------:R-:W-:Y:S01]  /*4970*/  @!UPT UIADD3 URZ, UPT, UPT, URZ, URZ, URZ ;  /* 0x000000fffffff290 */ /* 0x000fe2000fffe0ff */
[----:B------:R1:W-:Y:S01]  /*4980*/  @!UP1 UTMALDG.3D [UR16], [UR14], desc[UR10] ;  /* 0x00000a100e0095b4 */ /* 0x0003e20008011000 */
[----:B------:R1:W-:Y:S02]  /*4990*/  @!P4 SYNCS.ARRIVE.TRANS64.RED.A0TR RZ, [UR7+0x50], R20 ;  /* 0x00005014ffffc9a7 */ /* 0x0003e40008300407 */
[----:B-1----:R-:W-:Y:S01]  /*49a0*/  @!P1 ISETP.NE.AND P2, PT, R3, 0x1, PT ;  /* 0x000000010300980c */ /* 0x002fe20003f45270 */
[C---:B--2---:R-:W-:Y:S01]  /*49b0*/  @!P1 IMAD.HI.U32 R14, R13.reuse, R14, RZ ;  /* 0x0000000e0d0e9227 */ /* 0x044fe200078e00ff */
[----:B---3--:R-:W-:Y:S03]  /*49c0*/  @!P1 ISETP.NE.AND P0, PT, R10, 0x1, PT ;  /* 0x000000010a00980c */ /* 0x008fe60003f05270 */
[C---:B------:R-:W-:Y:S01]  /*49d0*/  @!P1 IMAD.HI.U32 R11, R8.reuse, R11, RZ ;  /* 0x0000000b080b9227 */ /* 0x040fe200078e00ff */
[----:B------:R-:W-:Y:S04]  /*49e0*/  @!P1 SHF.R.U32.HI R14, RZ, R15, R14 ;  /* 0x0000000fff0e9219 */ /* 0x000fe8000001160e */
[----:B-----5:R-:W-:Y:S01]  /*49f0*/  @!P1 SHF.R.U32.HI R9, RZ, R0, R11 ;  /* 0x00000000ff099219 */ /* 0x020fe2000001160b */
[----:B------:R-:W-:Y:S01]  /*4a00*/  SYNCS.ARRIVE.TRANS64.RED.A1T0 RZ, [UR8], RZ ;  /* 0x000000ffffff79a7 */ /* 0x000fe20008100408 */
[----:B------:R-:W-:Y:S02]  /*4a10*/  @!P1 SEL R14, R13, R14, !P2 ;  /* 0x0000000e0d0e9207 */ /* 0x000fe40005000000 */
[----:B------:R-:W-:Y:S01]  /*4a20*/  @!P1 SEL R9, R8, R9, !P0 ;  /* 0x0000000908099207 */ /* 0x000fe20004000000 */
[----:B------:R-:W1:Y:S04]  /*4a30*/  SYNCS.PHASECHK.TRANS64.TRYWAIT P5, [UR7+0x78], R12 ;  /* 0x0000780cff0075a7 */ /* 0x000e6800080a1107 */
[----:B------:R-:W-:Y:S02]  /*4a40*/  @!P1 IMAD.IADD R0, R9, 0x1, -R14 ;  /* 0x0000000109009824 */ /* 0x000fe400078e0a0e */
[----:B------:R-:W-:Y:S02]  /*4a50*/  @!P1 IMAD.IADD R9, R14, 0x1, -R9 ;  /* 0x000000010e099824 */ /* 0x000fe400078e0a09 */
[----:B------:R-:W-:Y:S02]  /*4a60*/  @!P1 IMAD R13, R0, R3, R13 ;  /* 0x00000003000d9224 */ /* 0x000fe400078e020d */
[----:B------:R-:W-:Y:S01]  /*4a70*/  @!P1 IMAD R8, R9, R10, R8 ;  /* 0x0000000a09089224 */ /* 0x000fe200078e0208 */
[----:B-1----:R-:W-:Y:S06]  /*4a80*/  @!P5 BRA `(.L_x_77) ;  /* 0x0000003c00ccd947 */ /* 0x002fec0003800000 */
.L_x_167:
[----:B-1----:R-:W-:Y:S01]  /*4a90*/  @!P4 IADD3 R3, P0, PT, R36, 0x580, RZ ;  /* 0x000005802403c810 */ /* 0x002fe20007f1e0ff */
[----:B------:R-:W-:Y:S01]  /*4aa0*/  VOTEU.ALL UP1, P4 ;  /* 0x0000000000ff7886 */ /* 0x000fe20002020000 */
[----:B------:R-:W-:Y:S01]  /*4ab0*/  UMOV UR18, 0x0 ;  /* 0x0000000000127882 */ /* 0x000fe20000000000 */
[----:B------:R-:W-:Y:S01]  /*4ac0*/  UMOV UR19, 0x10000000 ;  /* 0x1000000000137882 */ /* 0x000fe20000000000 */
[----:B------:R-:W-:Y:S01]  /*4ad0*/  @!P4 R2UR UR9, R3 ;  /* 0x000000000309c2ca */ /* 0x000fe200000e0000 */
[----:B------:R-:W-:Y:S01]  /*4ae0*/  @!P4 IMAD.X R0, RZ, RZ, R37, P0 ;  /* 0x000000ffff00c224 */ /* 0x000fe200000e0625 */
[----:B------:R-:W-:Y:S01]  /*4af0*/  @!UP1 UIADD3 UR10, UPT, UPT, UR34, 0x60, URZ ;  /* 0x00000060220a9890 */ /* 0x000fe2000fffe0ff */
[----:B------:R-:W-:Y:S01]  /*4b00*/  ISETP.NE.AND P0, PT, R27, 0x2, PT ;  /* 0x000000021b00780c */ /* 0x000fe20003f05270 */
[----:B------:R-:W-:Y:S01]  /*4b10*/  UMOV UR11, UR35 ;  /* 0x00000023000b7c82 */ /* 0x000fe20008000000 */
[----:B------:R-:W-:Y:S01]  /*4b20*/  UMOV UR12, UR36 ;  /* 0x00000024000c7c82 */ /* 0x000fe20008000000 */
[----:B------:R-:W-:Y:S01]  /*4b30*/  @!P4 R2UR UR8, R0 ;  /* 0x000000000008c2ca */ /* 0x000fe200000e0000 */
[----:B------:R-:W-:Y:S01]  /*4b40*/  IMAD.IADD R20, R8, 0x1, R58 ;  /* 0x0000000108147824 */ /* 0x000fe200078e023a */
[----:B------:R-:W-:Y:S01]  /*4b50*/  @P3 R2UR UR36, R24 ;  /* 0x00000000182432ca */ /* 0x000fe200000e0000 */
[----:B------:R-:W-:Y:S01]  /*4b60*/  IMAD.IADD R21, R13, 0x1, R60 ;  /* 0x000000010d157824 */ /* 0x000fe200078e023c */
[----:B------:R-:W-:Y:S02]  /*4b70*/  SEL R0, RZ, 0x1, P0 ;  /* 0x00000001ff007807 */ /* 0x000fe40000000000 */
[----:B------:R-:W-:Y:S01]  /*4b80*/  LOP3.LUT R32, R32, 0x1, RZ, 0x3c, !PT ;  /* 0x0000000120207812 */ /* 0x000fe200078e3cff */
[----:B------:R-:W-:Y:S01]  /*4b90*/  IMAD.U32 R10, RZ, RZ, UR9 ;  /* 0x00000009ff0a7e24 */ /* 0x000fe2000f8e00ff */
[----:B------:R-:W-:Y:S01]  /*4ba0*/  @!UP1 UIADD3 UR9, UPT, UPT, UR7, 0x58, URZ ;  /* 0x0000005807099890 */ /* 0x000fe2000fffe0ff */
[----:B------:R-:W-:Y:S02]  /*4bb0*/  LOP3.LUT R25, R25, R0, RZ, 0x3c, !PT ;  /* 0x0000000019197212 */ /* 0x000fe400078e3cff */
[----:B------:R-:W-:Y:S02]  /*4bc0*/  SEL R27, R27, RZ, P0 ;  /* 0x000000ff1b1b7207 */ /* 0x000fe40000000000 */
[----:B------:R-:W-:Y:S01]  /*4bd0*/  IMAD.U32 R11, RZ, RZ, UR8 ;  /* 0x00000008ff0b7e24 */ /* 0x000fe2000f8e00ff */
[----:B------:R-:W-:Y:S01]  /*4be0*/  @!P4 R2UR UR14, R10 ;  /* 0x000000000a0ec2ca */ /* 0x000fe200000e0000 */
[----:B------:R-:W-:Y:S01]  /*4bf0*/  @!UP1 UIADD3 UR8, UPT, UPT, UR7, 0x3200, URZ ;  /* 0x0000320007089890 */ /* 0x000fe2000fffe0ff */
[----:B------:R-:W-:Y:S02]  /*4c00*/  VOTEU.ALL UP1, P4 ;  /* 0x0000000000ff7886 */ /* 0x000fe40002020000 */
[----:B------:R-:W-:Y:S11]  /*4c10*/  @!P4 R2UR UR15, R11 ;  /* 0x000000000b0fc2ca */ /* 0x000ff600000e0000 */
[----:B------:R-:W-:Y:S02]  /*4c20*/  @!UPT UIADD3 URZ, UPT, UPT, URZ, URZ, URZ ;  /* 0x000000fffffff290 */ /* 0x000fe4000fffe0ff */
[----:B------:R2:W-:Y:S01]  /*4c30*/  @!UP1 UTMALDG.3D [UR8], [UR14], desc[UR18] ;  /* 0x000012080e0095b4 */ /* 0x0005e20008011000 */
[----:B------:R2:W-:Y:S01]  /*4c40*/  @!P4 SYNCS.ARRIVE.TRANS64.RED.A0TR RZ, [UR7+0x58], R23 ;  /* 0x00005817ffffc9a7 */ /* 0x0005e20008300407 */
[----:B------:R-:W-:Y:S01]  /*4c50*/  UPLOP3.LUT UP1, UPT, UPT, UPT, UPT, 0x80, 0x8 ;  /* 0x000000000008789c */ /* 0x000fe20003f2f070 */
[----:B------:R-:W-:Y:S01]  /*4c60*/  SYNCS.ARRIVE.TRANS64.RED.A1T0 RZ, [UR13], RZ ;  /* 0x000000ffffff79a7 */ /* 0x000fe2000810040d */
[----:B------:R-:W-:Y:S09]  /*4c70*/  @P3 BRA `(.L_x_78) ;  /* 0xfffffff000943947 */ /* 0x000ff2000383ffff */
[----:B------:R-:W-:-:S04]  /*4c80*/  SHF.L.U32 R3, R32, 0x1f, RZ ;  /* 0x0000001f20037819 */ /* 0x000fc800000006ff */
[----:B------:R-:W1:Y:S02]  /*4c90*/  SYNCS.PHASECHK.TRANS64.TRYWAIT P0, [UR7+0x60], R3 ;  /* 0x00006003ff0075a7 */ /* 0x000e640008001107 */
[----:B-1----:R-:W-:Y:S05]  /*4ca0*/  @!P0 BRA `(.L_x_79) ;  /* 0x0000003c005c8947 */ /* 0x002fea0003800000 */
.L_x_169:
[----:B------:R-:W3:Y:S02]  /*4cb0*/  SYNCS.PHASECHK.TRANS64.TRYWAIT P0, [UR7+0x68], R3 ;  /* 0x00006803ff0075a7 */ /* 0x000ee40008001107 */
[----:B---3--:R-:W-:Y:S05]  /*4cc0*/  @!P0 BRA `(.L_x_80) ;  /* 0x0000003c006c8947 */ /* 0x008fea0003800000 */
.L_x_171:
[----:B------:R-:W3:Y:S02]  /*4cd0*/  SYNCS.PHASECHK.TRANS64.TRYWAIT P0, [UR7+0x70], R3 ;  /* 0x00007003ff0075a7 */ /* 0x000ee40008001107 */
[----:B---3--:R-:W-:Y:S05]  /*4ce0*/  @!P0 BRA `(.L_x_81) ;  /* 0x0000003c007c8947 */ /* 0x008fea0003800000 */
.L_x_173:
[----:B-1----:R-:W-:-:S07]  /*4cf0*/  MOV R0, UR7 ;  /* 0x0000000700007c02 */ /* 0x002fce0008000f00 */
.L_x_82:
[----:B-1----:R-:W-:-:S04]  /*4d00*/  SHF.L.U32 R3, R32, 0x1f, RZ ;  /* 0x0000001f20037819 */ /* 0x002fc800000006ff */
[----:B------:R1:W3:Y:S03]  /*4d10*/  SYNCS.PHASECHK.TRANS64.TRYWAIT P0, [R0+URZ+0x78], R3 ;  /* 0x00007803000075a7 */ /* 0x0002e600080011ff */
[----:B---3--:R-:W-:Y:S05]  /*4d20*/  @!P0 NANOSLEEP.SYNCS 0x989680 ;  /* 0x009896800000895d */ /* 0x008fea0003900000 */
[----:B------:R-:W3:Y:S02]  /*4d30*/  @!P0 SYNCS.PHASECHK.TRANS64 P0, [R0+URZ+0x78], R3 ;  /* 0x00007803000085a7 */ /* 0x000ee400080010ff */
[----:B--23--:R-:W-:Y:S05]  /*4d40*/  @P0 EXIT ;  /* 0x000000000000094d */ /* 0x00cfea0003800000 */
[----:B------:R-:W-:Y:S05]  /*4d50*/  BRA `(.L_x_82) ;  /* 0xfffffffc00e87947 */ /* 0x000fea000383ffff */
.L_x_67:
[----:B------:R-:W-:-:S06]  /*4d60*/  UISETP.GE.AND UP1, UPT, UR8, 0x4, UPT ;  /* 0x000000040800788c */ /* 0x000fcc000bf26270 */
[----:B------:R-:W-:-:S13]  /*4d70*/  PLOP3.LUT P0, PT, PT, PT, UP1, 0x80, 0x8 ;  /* 0x000000000008781c */ /* 0x000fda0003f0f018 */
[----:B------:R-:W-:Y:S05]  /*4d80*/  @!P0 EXIT ;  /* 0x000000000000894d */ /* 0x000fea0003800000 */
[----:B------:R-:W-:Y:S01]  /*4d90*/  BAR.SYNC.DEFER_BLOCKING 0x6, 0xa0 ;  /* 0x0182800000007b1d */ /* 0x000fe20000010000 */
[C---:B------:R-:W-:Y:S01]  /*4da0*/  IMAD.SHL.U32 R7, R72.reuse, 0x20, RZ ;  /* 0x0000002048077824 */ /* 0x040fe200078e00ff */
[C---:B------:R-:W-:Y:S01]  /*4db0*/  LOP3.LUT P0, RZ, R72.reuse, 0x4, RZ, 0xc0, !PT ;  /* 0x0000000448ff7812 */ /* 0x040fe2000780c0ff */
[C---:B------:R-:W-:Y:S01]  /*4dc0*/  IMAD.SHL.U32 R64, R72.reuse, 0x10, RZ ;  /* 0x0000001048407824 */ /* 0x040fe200078e00ff */
[----:B------:R-:W-:Y:S01]  /*4dd0*/  CS2R R68, SRZ ;  /* 0x0000000000447805 */ /* 0x000fe2000001ff00 */
[C---:B------:R-:W-:Y:S01]  /*4de0*/  IMAD.SHL.U32 R5, R72.reuse, 0x4, RZ ;  /* 0x0000000448057824 */ /* 0x040fe200078e00ff */
[----:B------:R-:W-:Y:S02]  /*4df0*/  UMOV UR48, 0x400 ;  /* 0x0000040000307882 */ /* 0x000fe40000000000 */
[----:B------:R-:W1:Y:S01]  /*4e00*/  LDC R63, c[0x0][0x370] ;  /* 0x0000dc00ff3f7b82 */ /* 0x000e620000000800 */
[----:B------:R-:W-:Y:S01]  /*4e10*/  ULEA UR48, UR37, UR48, 0x18 ;  /* 0x0000003025307291 */ /* 0x000fe2000f8ec0ff */
[----:B------:R-:W-:Y:S01]  /*4e20*/  LOP3.LUT R0, R7, 0xc0, RZ, 0xc0, !PT ;  /* 0x000000c007007812 */ /* 0x000fe200078ec0ff */
[----:B------:R-:W-:Y:S01]  /*4e30*/  IMAD.U32 R32, R72, 0x10000, RZ ;  /* 0x0001000048207824 */ /* 0x000fe200078e00ff */
[----:B------:R-:W-:Y:S01]  /*4e40*/  LOP3.LUT R64, R64, 0x600, RZ, 0xc0, !PT ;  /* 0x0000060040407812 */ /* 0x000fe200078ec0ff */
[----:B------:R-:W-:Y:S01]  /*4e50*/  UIADD3 UR4, UPT, UPT, UR48, 0x200, URZ ;  /* 0x0000020030047890 */ /* 0x000fe2000fffe0ff */
[----:B------:R-:W-:Y:S01]  /*4e60*/  LOP3.LUT R5, R0, 0x18, R5, 0xf8, !PT ;  /* 0x0000001800057812 */ /* 0x000fe200078ef805 */
[----:B------:R-:W-:Y:S01]  /*4e70*/  IMAD.MOV.U32 R71, RZ, RZ, 0x20 ;  /* 0x00000020ff477424 */ /* 0x000fe200078e00ff */
[----:B------:R-:W2:Y:S01]  /*4e80*/  LDC R28, c[0x0][0xb0c] ;  /* 0x0002c300ff1c7b82 */ /* 0x000ea20000000800 */
[----:B------:R-:W-:Y:S01]  /*4e90*/  SHF.R.U32.HI R0, RZ, 0x1, R72 ;  /* 0x00000001ff007819 */ /* 0x000fe20000011648 */
[----:B------:R-:W-:Y:S01]  /*4ea0*/  IMAD.MOV.U32 R70, RZ, RZ, 0x1 ;  /* 0x00000001ff467424 */ /* 0x000fe200078e00ff */
[--C-:B------:R-:W-:Y:S01]  /*4eb0*/  LOP3.LUT R64, R64, 0x20, R7.reuse, 0xf8, !PT ;  /* 0x0000002040407812 */ /* 0x100fe200078ef807 */
[----:B------:R-:W-:Y:S01]  /*4ec0*/  IMAD.MOV.U32 R30, RZ, RZ, RZ ;  /* 0x000000ffff1e7224 */ /* 0x000fe200078e00ff */
[----:B------:R-:W-:Y:S01]  /*4ed0*/  LOP3.LUT R32, R32, 0x600000, RZ, 0xc0, !PT ;  /* 0x0060000020207812 */ /* 0x000fe200078ec0ff */
[----:B------:R-:W-:Y:S01]  /*4ee0*/  IMAD.MOV.U32 R75, RZ, RZ, RZ ;  /* 0x000000ffff4b7224 */ /* 0x000fe200078e00ff */
[----:B------:R-:W-:Y:S01]  /*4ef0*/  LOP3.LUT R5, R5, 0x8, R0, 0x78, !PT ;  /* 0x0000000805057812 */ /* 0x000fe200078e7800 */
[----:B------:R-:W4:Y:S01]  /*4f00*/  LDC R61, c[0x0][0xb20] ;  /* 0x0002c800ff3d7b82 */ /* 0x000f220000000800 */
[----:B------:R-:W3:Y:S01]  /*4f10*/  LDS R3, [UR48+0x140] ;  /* 0x00014030ff037984 */ /* 0x000ee20008000800 */
[----:B------:R-:W-:Y:S01]  /*4f20*/  LOP3.LUT R64, R64, 0x100, R7, 0xf8, !PT ;  /* 0x0000010040407812 */ /* 0x000fe200078ef807 */
[----:B------:R-:W-:Y:S01]  /*4f30*/  IMAD.U32 R66, RZ, RZ, UR4 ;  /* 0x00000004ff427e24 */ /* 0x000fe2000f8e00ff */
[----:B------:R-:W-:Y:S01]  /*4f40*/  LOP3.LUT R72, R72, 0x60, RZ, 0xc0, !PT ;  /* 0x0000006048487812 */ /* 0x000fe200078ec0ff */
[----:B------:R-:W1:Y:S01]  /*4f50*/  LDCU.64 UR52, c[0x0][0x348] ;  /* 0x00006900ff3477ac */ /* 0x000e620008000a00 */
[----:B------:R-:W-:-:S02]  /*4f60*/  LOP3.LUT R64, R64, R5, RZ, 0xfc, !PT ;  /* 0x0000000540407212 */ /* 0x000fc400078efcff */
[----:B------:R-:W1:Y:S01]  /*4f70*/  LDC R27, c[0x0][0xb30] ;  /* 0x0002cc00ff1b7b82 */ /* 0x000e620000000800 */
[----:B------:R-:W-:Y:S01]  /*4f80*/  SEL R71, R71, 0xffffffe0, !P0 ;  /* 0xffffffe047477807 */ /* 0x000fe20004000000 */
[----:B------:R-:W1:Y:S01]  /*4f90*/  LDCU.64 UR38, c[0x0][0x888] ;  /* 0x00011100ff2677ac */ /* 0x000e620008000a00 */
[----:B------:R-:W1:Y:S05]  /*4fa0*/  LDCU.64 UR44, c[0x0][0x890] ;  /* 0x00011200ff2c77ac */ /* 0x000e6a0008000a00 */
[----:B------:R-:W1:Y:S01]  /*4fb0*/  LDC.64 R56, c[0x0][0xb10] ;  /* 0x0002c400ff387b82 */ /* 0x000e620000000a00 */
[----:B------:R-:W-:Y:S01]  /*4fc0*/  UMOV UR49, URZ ;  /* 0x000000ff00317c82 */ /* 0x000fe20008000000 */
[----:B------:R-:W-:-:S06]  /*4fd0*/  UMOV UR51, URZ ;  /* 0x000000ff00337c82 */ /* 0x000fcc0008000000 */
[----:B------:R-:W1:Y:S08]  /*4fe0*/  LDC.64 R24, c[0x0][0xb18] ;  /* 0x0002c600ff187b82 */ /* 0x000e700000000a00 */
[----:B------:R-:W1:Y:S08]  /*4ff0*/  LDC.64 R22, c[0x0][0xb28] ;  /* 0x0002ca00ff167b82 */ /* 0x000e700000000a00 */
[----:B------:R-:W1:Y:S01]  /*5000*/  LDC.64 R54, c[0x0][0x8b0] ;  /* 0x00022c00ff367b82 */ /* 0x000e620000000a00 */
[----:B---3--:R-:W-:-:S07]  /*5010*/  IMAD.IADD R32, R3, 0x1, R32 ;  /* 0x0000000103207824 */ /* 0x008fce00078e0220 */
[----:B------:R-:W3:Y:S08]  /*5020*/  LDC.64 R52, c[0x0][0x8a8] ;  /* 0x00022a00ff347b82 */ /* 0x000ef00000000a00 */
[----:B--2-4-:R-:W1:Y:S02]  /*5030*/  LDC R62, c[0x0][0x374] ;  /* 0x0000dd00ff3e7b82 */ /* 0x014e640000000800 */
.L_x_126:
[C---:B------:R-:W-:Y:S02]  /*5040*/  LEA R0, R75.reuse, UR48, 0x3 ;  /* 0x000000304b007c11 */ /* 0x040fe4000f8e18ff */
[----:B------:R-:W-:Y:S02]  /*5050*/  SHF.L.U32 R3, R68, 0x1f, RZ ;  /* 0x0000001f44037819 */ /* 0x000fe400000006ff */
[----:B------:R-:W-:Y:S02]  /*5060*/  LEA R16, R75, UR48, 0x4 ;  /* 0x000000304b107c11 */ /* 0x000fe4000f8e20ff */
[----:B------:R-:W2:Y:S02]  /*5070*/  SYNCS.PHASECHK.TRANS64.TRYWAIT P0, [R0+URZ+0x90], R3 ;  /* 0x00009003000075a7 */ /* 0x000ea400080011ff */
[----:B-12---:R-:W-:Y:S05]  /*5080*/  @!P0 BRA `(.L_x_83) ;  /* 0x0000003800ac8947 */ /* 0x006fea0003800000 */
.L_x_174:
[----:B------:R-:W4:Y:S01]  /*5090*/  LDC.64 R12, c[0x0][0xb10] ;  /* 0x0002c400ff0c7b82 */ /* 0x000f220000000a00 */
[----:B------:R-:W3:Y:S01]  /*50a0*/  LDS.128 R16, [R16+0x120] ;  /* 0x0001200010107984 */ /* 0x000ee20000000c00 */
[----:B-1----:R-:W-:Y:S01]  /*50b0*/  ISETP.NE.AND P1, PT, R27, 0x1, PT ;  /* 0x000000011b00780c */ /* 0x002fe20003f25270 */
[----:B--2---:R-:W-:Y:S01]  /*50c0*/  VIADD R0, R0, 0xa0 ;  /* 0x000000a000007836 */ /* 0x004fe20000000000 */
[----:B------:R-:W-:Y:S04]  /*50d0*/  ISETP.GE.AND P0, PT, R26, 0x1, PT ;  /* 0x000000011a00780c */ /* 0x000fe80003f06270 */
[----:B------:R-:W1:Y:S01]  /*50e0*/  LDC.64 R10, c[0x0][0xb18] ;  /* 0x0002c600ff0a7b82 */ /* 0x000e620000000a00 */
[----:B------:R-:W-:Y:S01]  /*50f0*/  PRMT R0, RZ, 0x654, R0 ;  /* 0x00000654ff007816 */ /* 0x000fe20000000000 */
[----:B------:R-:W-:Y:S01]  /*5100*/  @!PT LDS RZ, [RZ] ;  /* 0x00000000fffff984 */ /* 0x000fe20000000800 */
[----:B------:R-:W-:Y:S01]  /*5110*/  @!PT LDS RZ, [RZ] ;  /* 0x00000000fffff984 */ /* 0x000fe20000000800 */
[----:B------:R-:W-:Y:S01]  /*5120*/  @!PT LDS RZ, [RZ] ;  /* 0x00000000fffff984 */ /* 0x000fe20000000800 */
[----:B------:R-:W-:Y:S01]  /*5130*/  @!PT LDS RZ, [RZ] ;  /* 0x00000000fffff984 */ /* 0x000fe20000000800 */
[----:B------:R2:W-:Y:S06]  /*5140*/  MEMBAR.ALL.CTA ;  /* 0x0000000000007992 */ /* 0x0005ec0000008000 */
[----:B--2---:R-:W2:Y:S01]  /*5150*/  FENCE.VIEW.ASYNC.S ;  /* 0x00000000000073c6 */ /* 0x004ea20000000000 */
[----:B------:R-:W1:Y:S08]  /*5160*/  @!P1 LDC R14, c[0x0][0xb20] ;  /* 0x0002c800ff0e9b82 */ /* 0x000e700000000800 */
[----:B------:R-:W1:Y:S01]  /*5170*/  @!P1 LDC R9, c[0x0][0xb0c] ;  /* 0x0002c300ff099b82 */ /* 0x000e620000000800 */
[----:B--2---:R2:W-:Y:S01]  /*5180*/  SYNCS.ARRIVE.TRANS64.RED.A1T0 RZ, [R0+URZ], RZ ;  /* 0x000000ff00ff79a7 */ /* 0x0045e200081004ff */
[----:B---3--:R-:W-:Y:S04]  /*5190*/  LOP3.LUT P4, RZ, R18, 0x1, RZ, 0xc0, !PT ;  /* 0x0000000112ff7812 */ /* 0x008fe8000788c0ff */
[----:B------:R-:W-:Y:S09]  /*51a0*/  P2R R73, PR, RZ, 0x10 ;  /* 0x00000010ff497803 */ /* 0x000ff20000000000 */
[----:B------:R-:W-:Y:S02]  /*51b0*/  @P4 MOV R31, R16 ;  /* 0x00000010001f4202 */ /* 0x000fe40000000f00 */
[----:B------:R-:W-:Y:S01]  /*51c0*/  @P4 LOP3.LUT R29, R17, 0xffff, RZ, 0xc0, !PT ;  /* 0x0000ffff111d4812 */ /* 0x000fe200078ec0ff */
[----:B--2-4-:R-:W-:Y:S06]  /*51d0*/  @!P0 BRA `(.L_x_84) ;  /* 0x0000000000a48947 */ /* 0x014fec0003800000 */
[----:B------:R-:W-:Y:S01]  /*51e0*/  IMAD.HI.U32 R36, R62, R25, RZ ;  /* 0x000000193e247227 */ /* 0x000fe200078e00ff */
[----:B------:R-:W-:Y:S02]  /*51f0*/  ISETP.NE.AND P0, PT, R24, 0x1, PT ;  /* 0x000000011800780c */ /* 0x000fe40003f05270 */
[----:B------:R-:W-:Y:S01]  /*5200*/  ISETP.NE.AND P2, PT, R26, 0x1, PT ;  /* 0x000000011a00780c */ /* 0x000fe20003f45270 */
[-C--:B------:R-:W-:Y:S01]  /*5210*/  IMAD.HI.U32 R34, R63, R56.reuse, RZ ;  /* 0x000000383f227227 */ /* 0x080fe200078e00ff */
[----:B------:R-:W-:Y:S02]  /*5220*/  SHF.R.U32.HI R37, RZ, R61, R36 ;  /* 0x0000003dff257219 */ /* 0x000fe40000011624 */
[----:B------:R-:W-:Y:S01]  /*5230*/  ISETP.NE.AND P3, PT, R28, 0x1, PT ;  /* 0x000000011c00780c */ /* 0x000fe20003f65270 */
[----:B------:R-:W-:Y:S01]  /*5240*/  IMAD.HI.U32 R40, R29, R25, RZ ;  /* 0x000000191d287227 */ /* 0x000fe200078e00ff */
[----:B------:R-:W-:Y:S02]  /*5250*/  SHF.R.U32.HI R34, RZ, R57, R34 ;  /* 0x00000039ff227219 */ /* 0x000fe40000011622 */
[----:B------:R-:W-:Y:S01]  /*5260*/  SEL R3, R62, R37, !P0 ;  /* 0x000000253e037207 */ /* 0x000fe20004000000 */
[----:B------:R-:W-:Y:S01]  /*5270*/  IMAD.HI.U32 R38, R31, R56, RZ ;  /* 0x000000381f267227 */ /* 0x000fe200078e00ff */
[----:B------:R-:W-:Y:S03]  /*5280*/  SEL R7, R63, R34, !P3 ;  /* 0x000000223f077207 */ /* 0x000fe60005800000 */
[-C--:B------:R-:W-:Y:S01]  /*5290*/  IMAD.HI.U32 R34, R3, R22.reuse, RZ ;  /* 0x0000001603227227 */ /* 0x080fe200078e00ff */
[----:B------:R-:W-:Y:S03]  /*52a0*/  SHF.R.U32.HI R38, RZ, R57, R38 ;  /* 0x00000039ff267219 */ /* 0x000fe60000011626 */
[----:B------:R-:W-:Y:S01]  /*52b0*/  IMAD.HI.U32 R36, R7, R22, RZ ;  /* 0x0000001607247227 */ /* 0x000fe200078e00ff */
[----:B------:R-:W-:Y:S02]  /*52c0*/  @P2 SHF.R.U32.HI R3, RZ, R23, R34 ;  /* 0x00000017ff032219 */ /* 0x000fe40000011622 */
[----:B------:R-:W-:Y:S02]  /*52d0*/  SHF.R.U32.HI R34, RZ, R61, R40 ;  /* 0x0000003dff227219 */ /* 0x000fe40000011628 */
[----:B------:R-:W-:Y:S01]  /*52e0*/  @P2 SHF.R.U32.HI R7, RZ, R23, R36 ;  /* 0x00000017ff072219 */ /* 0x000fe20000011624 */
[C---:B------:R-:W-:Y:S01]  /*52f0*/  IMAD R2, R26.reuse, R3, RZ ;  /* 0x000000031a027224 */ /* 0x040fe200078e02ff */
[----:B------:R-:W-:Y:S02]  /*5300*/  SEL R5, R29, R34, !P0 ;  /* 0x000000221d057207 */ /* 0x000fe40004000000 */
[----:B------:R-:W-:Y:S01]  /*5310*/  SEL R3, R31, R38, !P3 ;  /* 0x000000261f037207 */ /* 0x000fe20005800000 */
[----:B------:R-:W-:Y:S01]  /*5320*/  IMAD R4, R26, R7, RZ ;  /* 0x000000071a047224 */ /* 0x000fe200078e02ff */
[C---:B------:R-:W-:Y:S01]  /*5330*/  ISETP.GE.AND P0, PT, R5.reuse, R2, PT ;  /* 0x000000020500720c */ /* 0x040fe20003f06270 */
[----:B------:R-:W-:Y:S03]  /*5340*/  IMAD.HI.U32 R6, R5, R22, RZ ;  /* 0x0000001605067227 */ /* 0x000fe600078e00ff */
[----:B------:R-:W-:Y:S01]  /*5350*/  ISETP.GE.OR P0, PT, R3, R4, P0 ;  /* 0x000000040300720c */ /* 0x000fe20000706670 */
[----:B------:R-:W-:Y:S01]  /*5360*/  IMAD.MOV R4, RZ, RZ, -R3 ;  /* 0x000000ffff047224 */ /* 0x000fe200078e0a03 */
[-C--:B------:R-:W-:Y:S03]  /*5370*/  SHF.R.U32.HI R6, RZ, R23.reuse, R6 ;  /* 0x00000017ff067219 */ /* 0x080fe60000011606 */
[----:B------:R-:W-:Y:S01]  /*5380*/  IMAD R31, R28, R4, R31 ;  /* 0x000000041c1f7224 */ /* 0x000fe200078e021f */
[----:B------:R-:W-:Y:S05]  /*5390*/  SEL R15, R5, R6, !P2 ;  /* 0x00000006050f7207 */ /* 0x000fea0005000000 */
[----:B------:R-:W-:Y:S02]  /*53a0*/  IMAD.MOV R6, RZ, RZ, -R15 ;  /* 0x000000ffff067224 */ /* 0x000fe400078e0a0f */
[C---:B------:R-:W-:Y:S04]  /*53b0*/  @!P0 IMAD.HI.U32 R2, R3.reuse, R22, RZ ;  /* 0x0000001603028227 */ /* 0x040fe800078e00ff */
[----:B------:R-:W-:Y:S01]  /*53c0*/  IMAD R6, R26, R6, R5 ;  /* 0x000000061a067224 */ /* 0x000fe200078e0205 */
[----:B------:R-:W-:Y:S04]  /*53d0*/  @!P0 SHF.R.U32.HI R2, RZ, R23, R2 ;  /* 0x00000017ff028219 */ /* 0x000fe80000011602 */
[----:B------:R-:W-:Y:S02]  /*53e0*/  @!P0 SEL R0, R3, R2, !P2 ;  /* 0x0000000203008207 */ /* 0x000fe40005000000 */
[----:B------:R-:W-:Y:S02]  /*53f0*/  IADD3 R2, PT, PT, -R5, RZ, RZ ;  /* 0x000000ff05027210 */ /* 0x000fe40007ffe1ff */
[----:B------:R-:W-:Y:S01]  /*5400*/  @!P0 IADD3 R8, PT, PT, R15, -R0, RZ ;  /* 0x800000000f088210 */ /* 0x000fe20007ffe0ff */
[----:B------:R-:W-:Y:S02]  /*5410*/  @!P0 IMAD R0, R7, R6, R0 ;  /* 0x0000000607008224 */ /* 0x000fe400078e0200 */
[----:B------:R-:W-:Y:S02]  /*5420*/  IMAD R29, R24, R2, R29 ;  /* 0x00000002181d7224 */ /* 0x000fe400078e021d */
[----:B------:R-:W-:Y:S02]  /*5430*/  @!P0 IMAD R5, R8, R26, R3 ;  /* 0x0000001a08058224 */ /* 0x000fe400078e0203 */
[----:B------:R-:W-:Y:S04]  /*5440*/  @!P0 IMAD.MOV.U32 R3, RZ, RZ, R0 ;  /* 0x000000ffff038224 */ /* 0x000fe800078e0000 */
[----:B------:R-:W-:Y:S02]  /*5450*/  IMAD R31, R3, R28, R31 ;  /* 0x0000001c031f7224 */ /* 0x000fe400078e021f */
[----:B------:R-:W-:Y:S07]  /*5460*/  IMAD R29, R5, R24, R29 ;  /* 0x00000018051d7224 */ /* 0x000fee00078e021d */
.L_x_84:
[----:B-1----:R-:W-:Y:S01]  /*5470*/  @!P1 ISETP.NE.AND P0, PT, R10, 0x1, PT ;  /* 0x000000010a00980c */ /* 0x002fe20003f05270 */
[----:B------:R-:W-:Y:S01]  /*5480*/  @!P1 IMAD.HI.U32 R3, R29, R11, RZ ;  /* 0x0000000b1d039227 */ /* 0x000fe200078e00ff */
[----:B------:R-:W-:Y:S01]  /*5490*/  R2UR UR42, R21 ;  /* 0x00000000152a72ca */ /* 0x000fe200000e0000 */
[----:B------:R-:W-:Y:S01]  /*54a0*/  BSSY.RECONVERGENT B6, `(.L_x_85) ;  /* 0x0000031000067945 */ /* 0x000fe20003800200 */
[----:B------:R-:W-:Y:S01]  /*54b0*/  R2UR UR41, R20 ;  /* 0x00000000142972ca */ /* 0x000fe200000e0000 */
[----:B------:R-:W-:Y:S01]  /*54c0*/  @!P1 IMAD.HI.U32 R0, R31, R12, RZ ;  /* 0x0000000c1f009227 */ /* 0x000fe200078e00ff */
[----:B------:R-:W-:Y:S02]  /*54d0*/  @!P1 SHF.R.U32.HI R2, RZ, R14, R3 ;  /* 0x0000000eff029219 */ /* 0x000fe40000011603 */
[----:B------:R-:W-:Y:S01]  /*54e0*/  @!P1 ISETP.NE.AND P2, PT, R9, 0x1, PT ;  /* 0x000000010900980c */ /* 0x000fe20003f45270 */
[----:B------:R-:W-:Y:S01]  /*54f0*/  VIADD R75, R75, 0x1 ;  /* 0x000000014b4b7836 */ /* 0x000fe20000000000 */
[----:B------:R-:W-:Y:S02]  /*5500*/  @!P1 SEL R2, R29, R2, !P0 ;  /* 0x000000021d029207 */ /* 0x000fe40004000000 */
[----:B------:R-:W-:Y:S02]  /*5510*/  @!P1 SHF.R.U32.HI R0, RZ, R13, R0 ;  /* 0x0000000dff009219 */ /* 0x000fe40000011600 */
[----:B------:R-:W-:Y:S01]  /*5520*/  LOP3.LUT P0, RZ, R66, 0x1b0, RZ, 0xc0, !PT ;  /* 0x000001b042ff7812 */ /* 0x000fe2000780c0ff */
[----:B------:R-:W-:Y:S01]  /*5530*/  USHF.L.U32 UR42, UR42, 0x6, URZ ;  /* 0x000000062a2a7899 */ /* 0x000fe200080006ff */
[----:B------:R-:W-:Y:S01]  /*5540*/  @!P1 SEL R3, R31, R0, !P2 ;  /* 0x000000001f039207 */ /* 0x000fe20005000000 */
[----:B------:R-:W-:Y:S01]  /*5550*/  USHF.L.U32 UR41, UR41, 0x7, URZ ;  /* 0x0000000729297899 */ /* 0x000fe200080006ff */
[----:B------:R-:W-:Y:S03]  /*5560*/  @P4 SHF.R.U32.HI R67, RZ, 0x10, R17 ;  /* 0x00000010ff434819 */ /* 0x000fe60000011611 */
[----:B------:R-:W-:Y:S02]  /*5570*/  @!P1 IMAD.IADD R0, R2, 0x1, -R3 ;  /* 0x0000000102009824 */ /* 0x000fe400078e0a03 */
[----:B------:R-:W-:Y:S02]  /*5580*/  @!P1 IMAD.IADD R2, R3, 0x1, -R2 ;  /* 0x0000000103029824 */ /* 0x000fe400078e0a02 */
[----:B------:R-:W-:Y:S02]  /*5590*/  @!P1 IMAD R31, R0, R9, R31 ;  /* 0x00000009001f9224 */ /* 0x000fe400078e021f */
[----:B------:R-:W-:Y:S01]  /*55a0*/  @!P1 IMAD R29, R2, R10, R29 ;  /* 0x0000000a021d9224 */ /* 0x000fe200078e021d */
[----:B------:R-:W-:Y:S06]  /*55b0*/  @!P0 BRA `(.L_x_86) ;  /* 0x00000000007c8947 */ /* 0x000fec0003800000 */
[----:B------:R-:W1:Y:S01]  /*55c0*/  LDCU.64 UR8, c[0x4][0x80] ;  /* 0x01001000ff0877ac */ /* 0x000e620008000a00 */
[----:B------:R-:W-:Y:S01]  /*55d0*/  MOV R2, 0x0 ;  /* 0x0000000000027802 */ /* 0x000fe20000000f00 */
[----:B------:R-:W-:Y:S02]  /*55e0*/  HFMA2 R12, -RZ, RZ, 0, 5.9604644775390625e-08 ;  /* 0x00000001ff0c7431 */ /* 0x000fe400000001ff */
[----:B------:R-:W-:Y:S01]  /*55f0*/  IMAD.MOV.U32 R8, RZ, RZ, 0x70 ;  /* 0x00000070ff087424 */ /* 0x000fe200078e00ff */
[----:B------:R2:W3:Y:S01]  /*5600*/  LDC.64 R14, c[0x4][R2] ;  /* 0x01000000020e7b82 */ /* 0x0004e20000000a00 */
[----:B------:R-:W4:Y:S01]  /*5610*/  LDCU.64 UR6, c[0x4][0x88] ;  /* 0x01001100ff0677ac */ /* 0x000f220008000a00 */
[----:B------:R-:W-:Y:S01]  /*5620*/  IMAD.MOV.U32 R13, RZ, RZ, RZ ;  /* 0x000000ffff0d7224 */ /* 0x000fe200078e00ff */
[----:B------:R-:W2:Y:S01]  /*5630*/  LDCU.64 UR4, c[0x4][0x8] ;  /* 0x01000100ff0477ac */ /* 0x000ea20008000a00 */
[----:B-1----:R-:W-:Y:S01]  /*5640*/  MOV R5, UR9 ;  /* 0x0000000900057c02 */ /* 0x002fe20008000f00 */
[----:B------:R-:W-:Y:S01]  /*5650*/  IMAD.U32 R4, RZ, RZ, UR8 ;  /* 0x00000008ff047e24 */ /* 0x000fe2000f8e00ff */
[----:B----4-:R-:W-:Y:S01]  /*5660*/  MOV R7, UR7 ;  /* 0x0000000700077c02 */ /* 0x010fe20008000f00 */
[----:B------:R-:W-:Y:S01]  /*5670*/  IMAD.U32 R6, RZ, RZ, UR6 ;  /* 0x00000006ff067e24 */ /* 0x000fe2000f8e00ff */
[----:B--2---:R-:W-:Y:S01]  /*5680*/  MOV R11, UR5 ;  /* 0x00000005000b7c02 */ /* 0x004fe20008000f00 */
[----:B------:R-:W-:Y:S02]  /*5690*/  IMAD.U32 R10, RZ, RZ, UR4 ;  /* 0x00000004ff0a7e24 */ /* 0x000fe4000f8e00ff */
[----:B------:R-:W-:Y:S07]  /*56a0*/  LEPC R20, `(.L_x_87) ;  /* 0x000000001014794e */ /* 0x000fee0000000000 */
[----:B---3-5:R-:W-:Y:S05]  /*56b0*/  CALL.ABS.NOINC R14 ;  /* 0x000000000e007343 */ /* 0x028fea0003c00000 */
.L_x_87:
[----:B------:R-:W1:Y:S01]  /*56c0*/  LDCU.64 UR8, c[0x4][0x80] ;  /* 0x01001000ff0877ac */ /* 0x000e620008000a00 */
[----:B------:R-:W2:Y:S01]  /*56d0*/  LDC.64 R2, c[0x4][R2] ;  /* 0x0100000002027b82 */ /* 0x000ea20000000a00 */
[----:B------:R-:W-:Y:S02]  /*56e0*/  HFMA2 R12, -RZ, RZ, 0, 5.9604644775390625e-08 ;  /* 0x00000001ff0c7431 */ /* 0x000fe400000001ff */
[----:B------:R-:W-:Y:S02]  /*56f0*/  IMAD.MOV.U32 R8, RZ, RZ, 0x70 ;  /* 0x00000070ff087424 */ /* 0x000fe400078e00ff */
[----:B------:R-:W-:Y:S01]  /*5700*/  IMAD.MOV.U32 R13, RZ, RZ, RZ ;  /* 0x000000ffff0d7224 */ /* 0x000fe200078e00ff */
[----:B------:R-:W3:Y:S01]  /*5710*/  LDCU.64 UR6, c[0x4][0x88] ;  /* 0x01001100ff0677ac */ /* 0x000ee20008000a00 */
[----:B------:R-:W4:Y:S01]  /*5720*/  LDCU.64 UR4, c[0x4][0x8] ;  /* 0x01000100ff0477ac */ /* 0x000f220008000a00 */
[----:B-1----:R-:W-:Y:S02]  /*5730*/  MOV R4, UR8 ;  /* 0x0000000800047c02 */ /* 0x002fe40008000f00 */
[----:B------:R-:W-:Y:S02]  /*5740*/  MOV R5, UR9 ;  /* 0x0000000900057c02 */ /* 0x000fe40008000f00 */
[----:B---3--:R-:W-:Y:S01]  /*5750*/  MOV R7, UR7 ;  /* 0x0000000700077c02 */ /* 0x008fe20008000f00 */
[----:B------:R-:W-:Y:S01]  /*5760*/  IMAD.U32 R6, RZ, RZ, UR6 ;  /* 0x00000006ff067e24 */ /* 0x000fe2000f8e00ff */
[----:B----4-:R-:W-:Y:S01]  /*5770*/  MOV R11, UR5 ;  /* 0x00000005000b7c02 */ /* 0x010fe20008000f00 */
[----:B------:R-:W-:Y:S02]  /*5780*/  IMAD.U32 R10, RZ, RZ, UR4 ;  /* 0x00000004ff0a7e24 */ /* 0x000fe4000f8e00ff */
[----:B------:R-:W-:Y:S07]  /*5790*/  LEPC R20, `(.L_x_86) ;  /* 0x000000001014794e */ /* 0x000fee0000000000 */
[----:B--2---:R-:W-:Y:S05]  /*57a0*/  CALL.ABS.NOINC R2 ;  /* 0x0000000002007343 */ /* 0x004fea0003c00000 */
.L_x_86:
[----:B------:R-:W-:Y:S05]  /*57b0*/  BSYNC.RECONVERGENT B6 ;  /* 0x0000000000067941 */ /* 0x000fea0003800200 */
.L_x_85:
[----:B------:R-:W-:Y:S01]  /*57c0*/  ISETP.NE.U32.AND P4, PT, R54, RZ, PT ;  /* 0x000000ff3600720c */ /* 0x000fe20003f85070 */
[----:B------:R-:W-:Y:S01]  /*57d0*/  UISETP.NE.AND UP2, UPT, UR50, URZ, UPT ;  /* 0x000000ff3200728c */ /* 0x000fe2000bf45270 */
[----:B------:R-:W-:Y:S01]  /*57e0*/  ISETP.NE.U32.AND P2, PT, RZ, UR38, PT ;  /* 0x00000026ff007c0c */ /* 0x000fe2000bf45070 */
[----:B------:R-:W-:Y:S01]  /*57f0*/  UISETP.NE.U32.AND UP1, UPT, UR44, URZ, UPT ;  /* 0x000000ff2c00728c */ /* 0x000fe2000bf25070 */
[----:B------:R-:W-:Y:S01]  /*5800*/  ISETP.NE.AND.EX P4, PT, R55, RZ, PT, P4 ;  /* 0x000000ff3700720c */ /* 0x000fe20003f85340 */
[----:B------:R-:W-:Y:S01]  /*5810*/  UPLOP3.LUT UP0, UPT, UPT, UPT, UPT, 0x40, 0x4 ;  /* 0x000000000004789c */ /* 0x000fe20003f0e870 */
[----:B------:R-:W-:Y:S01]  /*5820*/  ISETP.NE.AND.EX P2, PT, RZ, UR39, PT, P2 ;  /* 0x00000027ff007c0c */ /* 0x000fe2000bf45320 */
[----:B------:R-:W-:Y:S01]  /*5830*/  UISETP.NE.AND.EX UP1, UPT, UR45, URZ, UPT, UP1 ;  /* 0x000000ff2d00728c */ /* 0x000fe2000bf25310 */
[----:B------:R-:W-:Y:S04]  /*5840*/  PLOP3.LUT P1, PT, PT, PT, UP2, 0x80, 0x8 ;  /* 0x000000000008781c */ /* 0x000fe80003f2f028 */
[----:B------:R-:W-:Y:S06]  /*5850*/  @UP2 UPLOP3.LUT UP0, UPT, UPT, UPT, UP1, 0x80, 0x8 ;  /* 0x000000000008289c */ /* 0x000fec0003f0f010 */
[----:B------:R-:W-:Y:S01]  /*5860*/  PLOP3.LUT P0, PT, PT, PT, UP0, 0x80, 0x8 ;  /* 0x000000000008781c */ /* 0x000fe20003f0f008 */
[----:B------:R-:W-:Y:S01]  /*5870*/  @!UPT UIADD3 URZ, UPT, UPT, URZ, URZ, URZ ;  /* 0x000000fffffff290 */ /* 0x000fe2000fffe0ff */
[----:B------:R-:W-:Y:S11]  /*5880*/  BRA.U !UP1, `(.L_x_88) ;  /* 0x0000000109387547 */ /* 0x000ff6000b800000 */
[----:B------:R-:W-:Y:S01]  /*5890*/  UISETP.NE.U32.AND UP0, UPT, UR38, URZ, UPT ;  /* 0x000000ff2600728c */ /* 0x000fe2000bf05070 */
[----:B------:R-:W-:Y:S02]  /*58a0*/  HFMA2 R0, -RZ, RZ, 0, 5.9604644775390625e-08 ;  /* 0x00000001ff007431 */ /* 0x000fe400000001ff */
[----:B------:R-:W-:Y:S01]  /*58b0*/  IMAD.MOV.U32 R59, RZ, RZ, 0x1 ;  /* 0x00000001ff3b7424 */ /* 0x000fe200078e00ff */
[----:B------:R-:W-:Y:S06]  /*58c0*/  UISETP.NE.AND.EX UP0, UPT, UR39, URZ, UPT, UP0 ;  /* 0x000000ff2700728c */ /* 0x000fec000bf05300 */
[----:B------:R-:W-:Y:S05]  /*58d0*/  PLOP3.LUT P3, PT, PT, PT, UP0, 0x80, 0x8 ;  /* 0x000000000008781c */ /* 0x000fea0003f6f008 */
[----:B------:R-:W1:Y:S01]  /*58e0*/  @UP0 LDCU.64 UR6, c[0x0][0x888] ;  /* 0x00011100ff0607ac */ /* 0x000e620008000a00 */
[----:B------:R-:W-:Y:S07]  /*58f0*/  @UP0 UIMAD UR4, UR36, UR44, URZ ;  /* 0x0000002c240402a4 */ /* 0x000fee000f8e02ff */
[----:B------:R-:W-:Y:S01]  /*5900*/  @!P3 PRMT R59, R0, 0x7610, R59 ;  /* 0x00007610003bb816 */ /* 0x000fe2000000003b */
[----:B-1----:R-:W-:Y:S03]  /*5910*/  @UP0 UIMAD.WIDE UR6, UR4, 0x4, UR6 ;  /* 0x00000004040608a5 */ /* 0x002fe6000f8e0206 */
[----:B------:R-:W1:Y:S03]  /*5920*/  @!UP0 LDCU UR4, c[0x0][0x880] ;  /* 0x00011000ff0487ac */ /* 0x000e660008000800 */
[----:B------:R-:W-:Y:S01]  /*5930*/  IMAD.U32 R2, RZ, RZ, UR6 ;  /* 0x00000006ff027e24 */ /* 0x000fe2000f8e00ff */
[----:B------:R-:W-:Y:S05]  /*5940*/  MOV R3, UR7 ;  /* 0x0000000700037c02 */ /* 0x000fea0008000f00 */
[----:B-----5:R2:W5:Y:S02]  /*5950*/  @P3 LDG.E R35, desc[UR46][R2.64] ;  /* 0x0000002e02233981 */ /* 0x020564000c1e1900 */
[----:B-12---:R-:W-:Y:S02]  /*5960*/  @!P3 IMAD.U32 R35, RZ, RZ, UR4 ;  /* 0x00000004ff23be24 */ /* 0x006fe4000f8e00ff */
.L_x_88:
[----:B------:R-:W-:Y:S05]  /*5970*/  @!P4 BRA `(.L_x_89) ;  /* 0x000000000020c947 */ /* 0x000fea0003800000 */
[----:B------:R-:W-:Y:S04]  /*5980*/  ISETP.NE.U32.AND P3, PT, R52, RZ, PT ;  /* 0x000000ff3400720c */ /* 0x000fe80003f65070 */
[----:B------:R-:W-:Y:S11]  /*5990*/  ISETP.NE.AND.EX P3, PT, R53, RZ, PT, P3 ;  /* 0x000000ff3500720c */ /* 0x000ff60003f65330 */
[----:B------:R-:W-:Y:S02]  /*59a0*/  @!UPT UIADD3 URZ, UPT, UPT, URZ, URZ, URZ ;  /* 0x000000fffffff290 */ /* 0x000fe4000fffe0ff */
[----:B------:R-:W1:Y:S01]  /*59b0*/  @P3 LDC.64 R2, c[0x0][0x8a8] ;  /* 0x00022a00ff023b82 */ /* 0x000e620000000a00 */
[----:B------:R-:W-:Y:S04]  /*59c0*/  @P3 IMAD R0, R54, UR36, RZ ;  /* 0x0000002436003c24 */ /* 0x000fe8000f8e02ff */
[----:B-1----:R-:W-:Y:S05]  /*59d0*/  @P3 IMAD.WIDE R2, R0, 0x4, R2 ;  /* 0x0000000400023825 */ /* 0x002fea00078e0202 */
[----:B-----5:R1:W5:Y:S02]  /*59e0*/  @P3 LDG.E R33, desc[UR46][R2.64] ;  /* 0x0000002e02213981 */ /* 0x020364000c1e1900 */
[----:B-1----:R-:W2:Y:S02]  /*59f0*/  @!P3 LDC R33, c[0x0][0x8a0] ;  /* 0x00022800ff21bb82 */ /* 0x002ea40000000800 */
.L_x_89:
[----:B-----5:R-:W-:Y:S01]  /*5a00*/  FSETP.NEU.AND P3, PT, R35, RZ, PT ;  /* 0x000000ff2300720b */ /* 0x020fe20003f6d000 */
[----:B------:R-:W-:Y:S01]  /*5a10*/  IMAD.SHL.U32 R80, R64, 0x2, RZ ;  /* 0x0000000240507824 */ /* 0x000fe200078e00ff */
[----:B------:R-:W-:Y:S01]  /*5a20*/  SEL R7, RZ, 0xffffffff, P2 ;  /* 0xffffffffff077807 */ /* 0x000fe20001000000 */
[----:B------:R-:W-:Y:S01]  /*5a30*/  BSSY B1, `(.L_x_90) ;  /* 0x0000036000017945 */ /* 0x000fe20003800000 */
[----:B------:R-:W-:Y:S01]  /*5a40*/  @P1 LOP3.LUT P2, RZ, R59, 0xff, RZ, 0xc0, !PT ;  /* 0x000000ff3bff1812 */ /* 0x000fe2000784c0ff */
[----:B------:R-:W-:Y:S01]  /*5a50*/  VIADD R78, R80, UR48 ;  /* 0x00000030504e7c36 */ /* 0x000fe20008000000 */
[----:B------:R-:W-:Y:S01]  /*5a60*/  @P1 SEL R2, RZ, 0xffffffff, P3 ;  /* 0xffffffffff021807 */ /* 0x000fe20001800000 */
[----:B------:R-:W-:Y:S01]  /*5a70*/  IMAD.MOV.U32 R81, RZ, RZ, 0x1 ;  /* 0x00000001ff517424 */ /* 0x000fe200078e00ff */
[----:B------:R-:W-:Y:S01]  /*5a80*/  LOP3.LUT R70, R70, 0x1, RZ, 0x3c, !PT ;  /* 0x0000000146467812 */ /* 0x000fe200078e3cff */
[----:B------:R-:W-:Y:S01]  /*5a90*/  IMAD.MOV.U32 R39, RZ, RZ, RZ ;  /* 0x000000ffff277224 */ /* 0x000fe200078e00ff */
[----:B------:R-:W-:Y:S02]  /*5aa0*/  @P0 SEL R2, R7, R2, !P2 ;  /* 0x0000000207020207 */ /* 0x000fe40005000000 */
[----:B------:R-:W-:Y:S02]  /*5ab0*/  CS2R R50, SRZ ;  /* 0x0000000000327805 */ /* 0x000fe4000001ff00 */
[----:B------:R-:W-:Y:S02]  /*5ac0*/  LEA R79, R30, UR48, 0x3 ;  /* 0x000000301e4f7c11 */ /* 0x000fe4000f8e18ff */
[----:B------:R-:W-:Y:S02]  /*5ad0*/  CS2R R48, SRZ ;  /* 0x0000000000307805 */ /* 0x000fe4000001ff00 */
[----:B------:R-:W-:Y:S02]  /*5ae0*/  @P1 LOP3.LUT R2, R2, 0x1, RZ, 0xc0, !PT ;  /* 0x0000000102021812 */ /* 0x000fe400078ec0ff */
[----:B------:R-:W-:Y:S02]  /*5af0*/  CS2R R42, SRZ ;  /* 0x00000000002a7805 */ /* 0x000fe4000001ff00 */
[----:B------:R-:W-:Y:S02]  /*5b00*/  SHF.L.U32 R0, R69, 0x1f, RZ ;  /* 0x0000001f45007819 */ /* 0x000fe400000006ff */
[----:B------:R-:W-:Y:S02]  /*5b10*/  CS2R R40, SRZ ;  /* 0x0000000000287805 */ /* 0x000fe4000001ff00 */
[----:B------:R-:W-:Y:S01]  /*5b20*/  ISETP.NE.U32.OR P5, PT, R2, 0x1, !P1 ;  /* 0x000000010200780c */ /* 0x000fe20004fa5470 */
[----:B------:R-:W-:Y:S01]  /*5b30*/  IMAD.IADD R77, R71, 0x1, R78 ;  /* 0x00000001474d7824 */ /* 0x000fe200078e024e */
[----:B------:R-:W-:Y:S02]  /*5b40*/  PLOP3.LUT P2, PT, PT, PT, UP1, 0x80, 0x8 ;  /* 0x000000000008781c */ /* 0x000fe40003f4f018 */
[----:B------:R-:W-:Y:S02]  /*5b50*/  LEA.HI R5, R30, R30, RZ, 0x1 ;  /* 0x0000001e1e057211 */ /* 0x000fe400078f08ff */
[----:B------:R-:W-:Y:S02]  /*5b60*/  LOP3.LUT P4, R74, R59, 0xff, RZ, 0xc0, !PT ;  /* 0x000000ff3b4a7812 */ /* 0x000fe4000788c0ff */
[----:B------:R-:W-:Y:S01]  /*5b70*/  SEL R2, RZ, 0xffffffff, P3 ;  /* 0xffffffffff027807 */ /* 0x000fe20001800000 */
[C---:B------:R-:W-:Y:S01]  /*5b80*/  IMAD.SHL.U32 R3, R5.reuse, 0x40, RZ ;  /* 0x0000004005037824 */ /* 0x040fe200078e00ff */
[----:B------:R-:W-:Y:S02]  /*5b90*/  LOP3.LUT R5, R5, 0xffe, RZ, 0xc0, !PT ;  /* 0x00000ffe05057812 */ /* 0x000fe400078ec0ff */
[----:B------:R-:W-:Y:S02]  /*5ba0*/  P2R R76, PR, RZ, 0x20 ;  /* 0x00000020ff4c7803 */ /* 0x000fe40000000000 */
[----:B------:R-:W-:Y:S01]  /*5bb0*/  @P5 SHF.L.U32 R4, R70, 0x1f, RZ ;  /* 0x0000001f46045819 */ /* 0x000fe200000006ff */
[----:B------:R-:W-:Y:S01]  /*5bc0*/  IMAD.IADD R34, R30, 0x1, -R5 ;  /* 0x000000011e227824 */ /* 0x000fe200078e0a05 */
[----:B------:R-:W-:Y:S02]  /*5bd0*/  @P2 SEL R2, R7, R2, !P4 ;  /* 0x0000000207022207 */ /* 0x000fe40006000000 */
[----:B------:R-:W1:Y:S01]  /*5be0*/  @P5 SYNCS.PHASECHK.TRANS64.TRYWAIT P1, [UR48+0x40], R4 ;  /* 0x00004004ff0055a7 */ /* 0x000e620008021130 */
[----:B------:R-:W-:Y:S02]  /*5bf0*/  LOP3.LUT R3, R3, 0xffffff80, RZ, 0xc0, !PT ;  /* 0xffffff8003037812 */ /* 0x000fe400078ec0ff */
[----:B------:R-:W-:Y:S03]  /*5c00*/  LOP3.LUT R2, R2, 0x1, RZ, 0xc0, !PT ;  /* 0x0000000102027812 */ /* 0x000fe600078ec0ff */
[----:B------:R-:W-:Y:S01]  /*5c10*/  IMAD.IADD R3, R32, 0x1, R3 ;  /* 0x0000000120037824 */ /* 0x000fe200078e0203 */
[----:B------:R-:W-:Y:S03]  /*5c20*/  ISETP.NE.U32.AND P2, PT, R2, 0x1, PT ;  /* 0x000000010200780c */ /* 0x000fe60003f45070 */
[----:B------:R-:W-:Y:S01]  /*5c30*/  IMAD R34, R34, 0x100000, R3 ;  /* 0x0010000022227824 */ /* 0x000fe200078e0203 */
[----:B------:R-:W-:Y:S01]  /*5c40*/  P2R R82, PR, RZ, 0x4 ;  /* 0x00000004ff527803 */ /* 0x000fe20000000000 */
[----:B------:R3:W4:Y:S01]  /*5c50*/  SYNCS.PHASECHK.TRANS64.TRYWAIT P0, [R79+URZ+0xb0], R0 ;  /* 0x0000b0004f0075a7 */ /* 0x00072200080011ff */
[----:B-1----:R-:W-:Y:S01]  /*5c60*/  @P5 SEL R81, RZ, 0x1, !P1 ;  /* 0x00000001ff515807 */ /* 0x002fe20004800000 */
[----:B---3--:R-:W-:Y:S06]  /*5c70*/  @!P5 BRA `(.L_x_91) ;  /* 0x000000000044d947 */ /* 0x008fec0003800000 */
[----:B------:R-:W-:Y:S01]  /*5c80*/  IMAD.MOV.U32 R50, RZ, RZ, RZ ;  /* 0x000000ffff327224 */ /* 0x000fe200078e00ff */
[----:B------:R-:W-:Y:S01]  /*5c90*/  ISETP.NE.AND P1, PT, R81, RZ, PT ;  /* 0x000000ff5100720c */ /* 0x000fe20003f25270 */
[----:B------:R-:W-:Y:S01]  /*5ca0*/  BSSY B0, `(.L_x_92) ;  /* 0x0000008000007945 */ /* 0x000fe20003800000 */
[----:B------:R-:W-:Y:S02]  /*5cb0*/  CS2R R42, SRZ ;  /* 0x00000000002a7805 */ /* 0x000fe4000001ff00 */
[----:B------:R-:W-:Y:S02]  /*5cc0*/  CS2R R40, SRZ ;  /* 0x0000000000287805 */ /* 0x000fe4000001ff00 */
[----:B------:R-:W-:Y:S07]  /*5cd0*/  CS2R R48, SRZ ;  /* 0x0000000000307805 */ /* 0x000fee000001ff00 */
[----:B------:R-:W-:Y:S05]  /*5ce0*/  @P1 BRA `(.L_x_93) ;  /* 0x00000000000c1947 */ /* 0x000fea0003800000 */
[----:B------:R-:W-:Y:S04]  /*5cf0*/  SHF.L.U32 R3, R70, 0x1f, RZ ;  /* 0x0000001f46037819 */ /* 0x000fe800000006ff */
[----:B------:R-:W1:Y:S02]  /*5d00*/  SYNCS.PHASECHK.TRANS64.TRYWAIT P1, [UR48+0x40], R3 ;  /* 0x00004003ff0075a7 */ /* 0x000e640008021130 */
[----:B-1----:R-:W-:Y:S05]  /*5d10*/  @!P1 BRA `(.L_x_94) ;  /* 0x0000002c009c9947 */ /* 0x002fea0003800000 */
.L_x_93:
[----:B------:R-:W-:Y:S05]  /*5d20*/  BSYNC B0 ;  /* 0x0000000000007941 */ /* 0x000fea0003800000 */
.L_x_92:
[----:B------:R-:W-:Y:S01]  /*5d30*/  ISETP.NE.AND P1, PT, R82, RZ, PT ;  /* 0x000000ff5200720c */ /* 0x000fe20003f25270 */
[----:B------:R-:W-:Y:S11]  /*5d40*/  HFMA2 R39, -RZ, RZ, 0, 5.9604644775390625e-08 ;  /* 0x00000001ff277431 */ /* 0x000ff600000001ff */
[----:B------:R-:W-:Y:S01]  /*5d50*/  @!UPT UIADD3 URZ, UPT, UPT, URZ, URZ, URZ ;  /* 0x000000fffffff290 */ /* 0x000fe2000fffe0ff */
[----:B------:R-:W-:Y:S05]  /*5d60*/  @P1 WARPSYNC.ALL ;  /* 0x0000000000001948 */ /* 0x000fea0003800000 */
[----:B------:R3:W1:Y:S04]  /*5d70*/  @P1 LDSM.16.M88.4 R40, [R80+UR48+0x200] ;  /* 0x000200305028183b */ /* 0x0006680008000200 */
[----:B------:R3:W1:Y:S02]  /*5d80*/  @P1 LDSM.16.M88.4 R48, [R77+0x200] ;  /* 0x000200004d30183b */ /* 0x0006640000000200 */
.L_x_91:
[----:B------:R-:W-:Y:S05]  /*5d90*/  BSYNC B1 ;  /* 0x0000000000017941 */ /* 0x000fea0003800000 */
.L_x_90:
[----:B-1----:R-:W-:Y:S04]  /*5da0*/  SHF.R.U32.HI R2, RZ, 0x15, R34 ;  /* 0x00000015ff027819 */ /* 0x002fe80000011622 */
[----:B------:R-:W-:Y:S01]  /*5db0*/  LOP3.LUT P1, RZ, R2, 0x3, R65, 0x48, !PT ;  /* 0x0000000302ff7812 */ /* 0x000fe20007824841 */
[----:B------:R-:W-:Y:S01]  /*5dc0*/  @!UPT UIADD3 URZ, UPT, UPT, URZ, URZ, URZ ;  /* 0x000000fffffff290 */ /* 0x000fe2000fffe0ff */
[----:B----4-:R-:W-:Y:S11]  /*5dd0*/  @P0 BRA `(.L_x_95) ;  /* 0x0000000000080947 */ /* 0x010ff60003800000 */
[----:B------:R-:W1:Y:S02]  /*5de0*/  SYNCS.PHASECHK.TRANS64.TRYWAIT P0, [R79+URZ+0xb0], R0 ;  /* 0x0000b0004f0075a7 */ /* 0x000e6400080011ff */
[----:B-1----:R-:W-:Y:S05]  /*5df0*/  @!P0 BRA `(.L_x_96) ;  /* 0x0000002c007c8947 */ /* 0x002fea0003800000 */
.L_x_95:
[----:B------:R-:W-:Y:S05]  /*5e00*/  @!P1 BRA `(.L_x_97) ;  /* 0x0000000000409947 */ /* 0x000fea0003800000 */
[----:B------:R-:W4:Y:S01]  /*5e10*/  LDCU.64 UR8, c[0x4][0x70] ;  /* 0x01000e00ff0877ac */ /* 0x000f220008000a00 */
[----:B------:R-:W-:Y:S01]  /*5e20*/  MOV R3, 0x0 ;  /* 0x0000000000037802 */ /* 0x000fe20000000f00 */
[----:B------:R-:W-:Y:S02]  /*5e30*/  HFMA2 R12, -RZ, RZ, 0, 5.9604644775390625e-08 ;  /* 0x00000001ff0c7431 */ /* 0x000fe400000001ff */
[----:B------:R-:W-:Y:S02]  /*5e40*/  IMAD.MOV.U32 R8, RZ, RZ, 0x192 ;  /* 0x00000192ff087424 */ /* 0x000fe400078e00ff */
[----:B------:R-:W-:Y:S01]  /*5e50*/  IMAD.MOV.U32 R13, RZ, RZ, RZ ;  /* 0x000000ffff0d7224 */ /* 0x000fe200078e00ff */
[----:B------:R-:W5:Y:S01]  /*5e60*/  LDCU.64 UR6, c[0x4][0x78] ;  /* 0x01000f00ff0677ac */ /* 0x000f620008000a00 */
[----:B------:R-:W1:Y:S01]  /*5e70*/  LDC.64 R2, c[0x4][R3] ;  /* 0x0100000003027b82 */ /* 0x000e620000000a00 */
[----:B------:R-:W2:Y:S01]  /*5e80*/  LDCU.64 UR4, c[0x4][0x10] ;  /* 0x01000200ff0477ac */ /* 0x000ea20008000a00 */
[----:B----4-:R-:W-:Y:S01]  /*5e90*/  MOV R5, UR9 ;  /* 0x0000000900057c02 */ /* 0x010fe20008000f00 */
[----:B------:R-:W-:Y:S01]  /*5ea0*/  IMAD.U32 R4, RZ, RZ, UR8 ;  /* 0x00000008ff047e24 */ /* 0x000fe2000f8e00ff */
[----:B-----5:R-:W-:Y:S01]  /*5eb0*/  MOV R7, UR7 ;  /* 0x0000000700077c02 */ /* 0x020fe20008000f00 */
[----:B------:R-:W-:Y:S01]  /*5ec0*/  IMAD.U32 R6, RZ, RZ, UR6 ;  /* 0x00000006ff067e24 */ /* 0x000fe2000f8e00ff */
[----:B--2---:R-:W-:Y:S01]  /*5ed0*/  MOV R11, UR5 ;  /* 0x00000005000b7c02 */ /* 0x004fe20008000f00 */
[----:B------:R-:W-:Y:S02]  /*5ee0*/  IMAD.U32 R10, RZ, RZ, UR4 ;  /* 0x00000004ff0a7e24 */ /* 0x000fe4000f8e00ff */
[----:B------:R-:W-:Y:S07]  /*5ef0*/  LEPC R20, `(.L_x_97) ;  /* 0x000000001014794e */ /* 0x000fee0000000000 */
[----:B-1-3--:R-:W-:Y:S05]  /*5f00*/  CALL.ABS.NOINC R2 ;  /* 0x0000000002007343 */ /* 0x00afea0003c00000 */
.L_x_97:
[----:B------:R-:W-:Y:S01]  /*5f10*/  SHF.L.U32 R20, R40, 0x10, RZ ;  /* 0x0000001028147819 */ /* 0x000fe200000006ff */
[----:B------:R-:W-:Y:S05]  /*5f20*/  WARPSYNC.ALL ;  /* 0x0000000000007948 */ /* 0x000fea0003800000 */
[----:B------:R-:W-:Y:S01]  /*5f30*/  R2UR UR4, R34 ;  /* 0x00000000220472ca */ /* 0x000fe200000e0000 */
[----:B------:R-:W-:Y:S01]  /*5f40*/  BSSY.RECONVERGENT B0, `(.L_x_98) ;  /* 0x000004e000007945 */ /* 0x000fe20003800200 */
[----:B------:R-:W-:Y:S02]  /*5f50*/  LOP3.LUT R21, R40, 0xffff0000, RZ, 0xc0, !PT ;  /* 0xffff000028157812 */ /* 0x000fe400078ec0ff */
[----:B------:R-:W-:Y:S02]  /*5f60*/  LOP3.LUT R36, R41, 0xffff0000, RZ, 0xc0, !PT ;  /* 0xffff000029247812 */ /* 0x000fe400078ec0ff */
[----:B------:R-:W-:Y:S02]  /*5f70*/  SHF.L.U32 R37, R43, 0x10, RZ ;  /* 0x000000102b257819 */ /* 0x000fe400000006ff */
[----:B------:R-:W-:Y:S02]  /*5f80*/  LOP3.LUT R38, R51, 0xffff0000, RZ, 0xc0, !PT ;  /* 0xffff000033267812 */ /* 0x000fe400078ec0ff */
[----:B------:R-:W-:Y:S03]  /*5f90*/  ISETP.NE.AND P0, PT, R72, RZ, PT ;  /* 0x000000ff4800720c */ /* 0x000fe60003f05270 */
[----:B------:R-:W1:Y:S02]  /*5fa0*/  LDTM.16dp256bit.x4 R4, tmem[UR4] ;  /* 0x00000004000479ee */ /* 0x000e640008120000 */
[C---:B-12---:R-:W-:Y:S01]  /*5fb0*/  FMUL R0, R33.reuse, R4 ;  /* 0x0000000421007220 */ /* 0x046fe20000400000 */
[C---:B------:R-:W-:Y:S01]  /*5fc0*/  FMUL R2, R33.reuse, R5 ;  /* 0x0000000521027220 */ /* 0x040fe20000400000 */
[C---:B------:R-:W-:Y:S01]  /*5fd0*/  FMUL R3, R33.reuse, R6 ;  /* 0x0000000621037220 */ /* 0x040fe20000400000 */
[----:B------:R-:W-:Y:S01]  /*5fe0*/  FMUL R7, R33, R7 ;  /* 0x0000000721077220 */ /* 0x000fe20000400000 */
[----:B------:R-:W-:Y:S01]  /*5ff0*/  FFMA R0, R35, R20, R0 ;  /* 0x0000001423007223 */ /* 0x000fe20000000000 */
[----:B------:R-:W-:Y:S01]  /*6000*/  SHF.L.U32 R20, R41, 0x10, RZ ;  /* 0x0000001029147819 */ /* 0x000fe200000006ff */
[----:B------:R-:W-:Y:S01]  /*6010*/  FFMA R2, R35, R21, R2 ;  /* 0x0000001523027223 */ /* 0x000fe20000000002 */
[C---:B------:R-:W-:Y:S01]  /*6020*/  SHF.L.U32 R21, R42.reuse, 0x10, RZ ;  /* 0x000000102a157819 */ /* 0x040fe200000006ff */
[C---:B------:R-:W-:Y:S01]  /*6030*/  FMUL R4, R33.reuse, R8 ;  /* 0x0000000821047220 */ /* 0x040fe20000400000 */
[----:B------:R-:W-:Y:S01]  /*6040*/  FMUL R5, R33, R9 ;  /* 0x0000000921057220 */ /* 0x000fe20000400000 */
[C---:B------:R-:W-:Y:S01]  /*6050*/  FFMA R3, R35.reuse, R20, R3 ;  /* 0x0000001423037223 */ /* 0x040fe20000000003 */
[----:B------:R-:W-:Y:S01]  /*6060*/  LOP3.LUT R20, R42, 0xffff0000, RZ, 0xc0, !PT ;  /* 0xffff00002a147812 */ /* 0x000fe200078ec0ff */
[----:B------:R-:W-:Y:S01]  /*6070*/  FFMA R7, R35, R36, R7 ;  /* 0x0000002423077223 */ /* 0x000fe20000000007 */
[----:B------:R-:W-:Y:S01]  /*6080*/  LOP3.LUT R36, R43, 0xffff0000, RZ, 0xc0, !PT ;  /* 0xffff00002b247812 */ /* 0x000fe200078ec0ff */
[C---:B------:R-:W-:Y:S01]  /*6090*/  FMUL R6, R33.reuse, R10 ;  /* 0x0000000a21067220 */ /* 0x040fe20000400000 */
[----:B------:R-:W-:Y:S01]  /*60a0*/  F2FP.BF16.F32.PACK_AB R44, R2, R0 ;  /* 0x00000000022c723e */ /* 0x000fe200000010ff */
[----:B------:R-:W-:Y:S01]  /*60b0*/  FMUL R11, R33, R11 ;  /* 0x0000000b210b7220 */ /* 0x000fe20000400000 */
[----:B------:R-:W-:Y:S01]  /*60c0*/  F2FP.BF16.F32.PACK_AB R45, R7, R3 ;  /* 0x00000003072d723e */ /* 0x000fe200000010ff */
[----:B------:R-:W-:Y:S01]  /*60d0*/  FFMA R4, R35, R21, R4 ;  /* 0x0000001523047223 */ /* 0x000fe20000000004 */
[----:B------:R-:W-:Y:S01]  /*60e0*/  SHF.L.U32 R21, R49, 0x10, RZ ;  /* 0x0000001031157819 */ /* 0x000fe200000006ff */
[C---:B------:R-:W-:Y:S01]  /*60f0*/  FFMA R5, R35.reuse, R20, R5 ;  /* 0x0000001423057223 */ /* 0x040fe20000000005 */
[C---:B------:R-:W-:Y:S01]  /*6100*/  SHF.L.U32 R20, R48.reuse, 0x10, RZ ;  /* 0x0000001030147819 */ /* 0x040fe200000006ff */
[----:B------:R-:W-:Y:S01]  /*6110*/  FFMA R6, R35, R37, R6 ;  /* 0x0000002523067223 */ /* 0x000fe20000000006 */
[----:B------:R-:W-:Y:S01]  /*6120*/  SHF.L.U32 R37, R51, 0x10, RZ ;  /* 0x0000001033257819 */ /* 0x000fe200000006ff */
[----:B------:R-:W-:Y:S01]  /*6130*/  FFMA R11, R35, R36, R11 ;  /* 0x00000024230b7223 */ /* 0x000fe2000000000b */
[C---:B------:R-:W-:Y:S01]  /*6140*/  FMUL R8, R33.reuse, R12 ;  /* 0x0000000c21087220 */ /* 0x040fe20000400000 */
[----:B------:R-:W-:Y:S01]  /*6150*/  LOP3.LUT R36, R48, 0xffff0000, RZ, 0xc0, !PT ;  /* 0xffff000030247812 */ /* 0x000fe200078ec0ff */
[C---:B------:R-:W-:Y:S01]  /*6160*/  FMUL R9, R33.reuse, R13 ;  /* 0x0000000d21097220 */ /* 0x040fe20000400000 */
[----:B------:R-:W-:Y:S01]  /*6170*/  FMUL R10, R33, R14 ;  /* 0x0000000e210a7220 */ /* 0x000fe20000400000 */
[----:B------:R-:W-:Y:S01]  /*6180*/  FFMA R8, R35, R20, R8 ;  /* 0x0000001423087223 */ /* 0x000fe20000000008 */
[----:B------:R-:W-:Y:S01]  /*6190*/  LOP3.LUT R20, R49, 0xffff0000, RZ, 0xc0, !PT ;  /* 0xffff000031147812 */ /* 0x000fe200078ec0ff */
[C---:B------:R-:W-:Y:S01]  /*61a0*/  FFMA R9, R35.reuse, R36, R9 ;  /* 0x0000002423097223 */ /* 0x040fe20000000009 */
[----:B------:R-:W-:Y:S01]  /*61b0*/  FFMA R10, R35, R21, R10 ;  /* 0x00000015230a7223 */ /* 0x000fe2000000000a */
[C---:B------:R-:W-:Y:S01]  /*61c0*/  FMUL R15, R33.reuse, R15 ;  /* 0x0000000f210f7220 */ /* 0x040fe20000400000 */
[C---:B------:R-:W-:Y:S01]  /*61d0*/  SHF.L.U32 R21, R50.reuse, 0x10, RZ ;  /* 0x0000001032157819 */ /* 0x040fe200000006ff */
[C---:B------:R-:W-:Y:S01]  /*61e0*/  FMUL R12, R33.reuse, R16 ;  /* 0x00000010210c7220 */ /* 0x040fe20000400000 */
[----:B------:R-:W-:Y:S01]  /*61f0*/  LOP3.LUT R36, R50, 0xffff0000, RZ, 0xc0, !PT ;  /* 0xffff000032247812 */ /* 0x000fe200078ec0ff */
[C---:B------:R-:W-:Y:S01]  /*6200*/  FMUL R13, R33.reuse, R17 ;  /* 0x00000011210d7220 */ /* 0x040fe20000400000 */
[----:B------:R-:W-:Y:S01]  /*6210*/  FMUL R14, R33, R18 ;  /* 0x00000012210e7220 */ /* 0x000fe20000400000 */
[----:B------:R-:W-:Y:S01]  /*6220*/  FFMA R15, R35, R20, R15 ;  /* 0x00000014230f7223 */ /* 0x000fe2000000000f */
[----:B------:R-:W-:Y:S01]  /*6230*/  FMUL R19, R33, R19 ;  /* 0x0000001321137220 */ /* 0x000fe20000400000 */
[C---:B------:R-:W-:Y:S01]  /*6240*/  FFMA R12, R35.reuse, R21, R12 ;  /* 0x00000015230c7223 */ /* 0x040fe2000000000c */
[C---:B------:R-:W-:Y:S01]  /*6250*/  FFMA R13, R35.reuse, R36, R13 ;  /* 0x00000024230d7223 */ /* 0x040fe2000000000d */
[C---:B------:R-:W-:Y:S01]  /*6260*/  FFMA R14, R35.reuse, R37, R14 ;  /* 0x00000025230e7223 */ /* 0x040fe2000000000e */
[----:B------:R-:W-:Y:S01]  /*6270*/  FFMA R19, R35, R38, R19 ;  /* 0x0000002623137223 */ /* 0x000fe20000000013 */
[----:B------:R-:W-:Y:S02]  /*6280*/  F2FP.BF16.F32.PACK_AB R46, R5, R4 ;  /* 0x00000004052e723e */ /* 0x000fe400000010ff */
[----:B------:R-:W-:Y:S02]  /*6290*/  F2FP.BF16.F32.PACK_AB R47, R11, R6 ;  /* 0x000000060b2f723e */ /* 0x000fe400000010ff */
[----:B------:R-:W-:Y:S02]  /*62a0*/  F2FP.BF16.F32.PACK_AB R84, R9, R8 ;  /* 0x000000080954723e */ /* 0x000fe400000010ff */
[----:B------:R-:W-:Y:S01]  /*62b0*/  F2FP.BF16.F32.PACK_AB R85, R15, R10 ;  /* 0x0000000a0f55723e */ /* 0x000fe200000010ff */
[----:B------:R1:W-:Y:S01]  /*62c0*/  STSM.16.M88.4 [R78+0x200], R44 ;  /* 0x0002002c4e007844 */ /* 0x0003e20000000200 */
[----:B------:R-:W-:Y:S02]  /*62d0*/  F2FP.BF16.F32.PACK_AB R86, R13, R12 ;  /* 0x0000000c0d56723e */ /* 0x000fe400000010ff */
[----:B------:R-:W-:Y:S05]  /*62e0*/  F2FP.BF16.F32.PACK_AB R87, R19, R14 ;  /* 0x0000000e1357723e */ /* 0x000fea00000010ff */
[----:B------:R1:W-:Y:S01]  /*62f0*/  STSM.16.M88.4 [R77+0x200], R84 ;  /* 0x000200544d007844 */ /* 0x0003e20000000200 */
[----:B------:R-:W-:Y:S01]  /*6300*/  @!PT LDS RZ, [RZ] ;  /* 0x00000000fffff984 */ /* 0x000fe20000000800 */
[----:B------:R-:W-:Y:S01]  /*6310*/  @!PT LDS RZ, [RZ] ;  /* 0x00000000fffff984 */ /* 0x000fe20000000800 */
[----:B------:R-:W-:Y:S01]  /*6320*/  @!PT LDS RZ, [RZ] ;  /* 0x00000000fffff984 */ /* 0x000fe20000000800 */
[----:B------:R-:W-:Y:S01]  /*6330*/  @!PT LDS RZ, [RZ] ;  /* 0x00000000fffff984 */ /* 0x000fe20000000800 */
[----:B------:R2:W-:Y:S07]  /*6340*/  MEMBAR.ALL.CTA ;  /* 0x0000000000007992 */ /* 0x0005ee0000008000 */
[----:B--2---:R-:W2:Y:S02]  /*6350*/  FENCE.VIEW.ASYNC.S ;  /* 0x00000000000073c6 */ /* 0x004ea40000000000 */
[----:B--2---:R-:W-:Y:S06]  /*6360*/  BAR.SYNC.DEFER_BLOCKING 0x1, 0x80 ;  /* 0x0042000000007b1d */ /* 0x004fec0000010000 */
[----:B------:R-:W-:Y:S05]  /*6370*/  @P0 BRA `(.L_x_99) ;  /* 0x0000000000280947 */ /* 0x000fea0003800000 */
[----:B------:R-:W-:Y:S02]  /*6380*/  UIADD3 UR4, UPT, UPT, UR48, 0x200, URZ ;  /* 0x0000020030047890 */ /* 0x000fe4000fffe0ff */
[----:B------:R-:W-:Y:S01]  /*6390*/  UIADD3 UR6, UP0, UPT, UR52, 0x680, URZ ;  /* 0x0000068034067890 */ /* 0x000fe2000ff1e0ff */
[----:B------:R-:W-:Y:S03]  /*63a0*/  UMOV UR43, UR36 ;  /* 0x00000024002b7c82 */ /* 0x000fe60008000000 */
[----:B------:R-:W-:Y:S01]  /*63b0*/  MOV R66, UR4 ;  /* 0x0000000400427c02 */ /* 0x000fe20008000f00 */
[----:B------:R-:W-:Y:S03]  /*63c0*/  UIADD3.X UR7, UPT, UPT, URZ, UR53, URZ, UP0, !UPT ;  /* 0x00000035ff077290 */ /* 0x000fe600087fe4ff */
[----:B------:R-:W-:Y:S11]  /*63d0*/  R2UR UR40, R66 ;  /* 0x00000000422872ca */ /* 0x000ff600000e0000 */
[----:B------:R-:W-:Y:S02]  /*63e0*/  @!UPT UIADD3 URZ, UPT, UPT, URZ, URZ, URZ ;  /* 0x000000fffffff290 */ /* 0x000fe4000fffe0ff */
[----:B------:R2:W-:Y:S01]  /*63f0*/  UTMASTG.3D [UR40], [UR6] ;  /* 0x00000028060073b5 */ /* 0x0005e20008010000 */
[----:B------:R0:W-:Y:S01]  /*6400*/  UTMACMDFLUSH ;  /* 0x00000000000079b7 */ /* 0x0001e20000000000 */
[----:B--2---:R-:W-:Y:S04]  /*6410*/  DEPBAR.LE SB0, 0x1 ;  /* 0x000080400000791a */ /* 0x004fe80000000000 */
.L_x_99:
[----:B------:R-:W-:Y:S05]  /*6420*/  BSYNC.RECONVERGENT B0 ;  /* 0x0000000000007941 */ /* 0x000fea0003800200 */
.L_x_98:
[----:B------:R-:W-:Y:S01]  /*6430*/  BAR.SYNC.DEFER_BLOCKING 0x1, 0x80 ;  /* 0x0042000000007b1d */ /* 0x000fe20000010000 */
[----:B------:R-:W-:Y:S01]  /*6440*/  ISETP.NE.AND P1, PT, R76, RZ, PT ;  /* 0x000000ff4c00720c */ /* 0x000fe20003f25270 */
[----:B------:R-:W-:Y:S01]  /*6450*/  UISETP.NE.AND UP0, UPT, UR49, URZ, UPT ;  /* 0x000000ff3100728c */ /* 0x000fe2000bf05270 */
[----:B------:R-:W-:Y:S11]  /*6460*/  LEA R3, R39, UR48, 0x3 ;  /* 0x0000003027037c11 */ /* 0x000ff6000f8e18ff */
[----:B------:R-:W-:Y:S01]  /*6470*/  @P1 SHF.L.U32 R2, R70, 0x1f, RZ ;  /* 0x0000001f46021819 */ /* 0x000fe200000006ff */
[----:B------:R-:W-:Y:S06]  /*6480*/  BRA.U !UP0, `(.L_x_100) ;  /* 0x0000000108247547 */ /* 0x000fec000b800000 */
[----:B------:R-:W-:Y:S01]  /*6490*/  IMAD.U32 R5, RZ, RZ, UR51 ;  /* 0x00000033ff057e24 */ /* 0x000fe2000f8e00ff */
[----:B------:R-:W-:Y:S01]  /*64a0*/  MOV R0, UR37 ;  /* 0x0000002500007c02 */ /* 0x000fe20008000f00 */
[----:B------:R-:W-:Y:S03]  /*64b0*/  UIADD3 UR51, UPT, UPT, UR51, 0x1, URZ ;  /* 0x0000000133337890 */ /* 0x000fe6000fffe0ff */
[----:B------:R-:W-:Y:S01]  /*64c0*/  @P1 LEA R5, R5, UR48, 0x3 ;  /* 0x0000003005051c11 */ /* 0x000fe2000f8e18ff */
[----:B------:R-:W-:Y:S04]  /*64d0*/  UISETP.NE.AND UP0, UPT, UR51, 0x4, UPT ;  /* 0x000000043300788c */ /* 0x000fe8000bf05270 */
[----:B------:R-:W-:Y:S01]  /*64e0*/  @P1 VIADD R5, R5, 0x60 ;  /* 0x0000006005051836 */ /* 0x000fe20000000000 */
[----:B------:R-:W-:Y:S04]  /*64f0*/  USEL UR51, UR51, URZ, UP0 ;  /* 0x000000ff33337287 */ /* 0x000fe80008000000 */
[----:B------:R-:W-:Y:S04]  /*6500*/  @P1 PRMT R0, R0, 0x654, R5 ;  /* 0x0000065400001816 */ /* 0x000fe80000000005 */
[----:B------:R2:W-:Y:S04]  /*6510*/  @P1 SYNCS.ARRIVE.TRANS64.RED.A1T0 RZ, [R0+URZ], RZ ;  /* 0x000000ff00ff19a7 */ /* 0x0005e800081004ff */
.L_x_100:
[----:B------:R-:W4:Y:S01]  /*6520*/  @P1 SYNCS.PHASECHK.TRANS64.TRYWAIT P0, [R3+URZ+0x40], R2 ;  /* 0x00004002030015a7 */ /* 0x000f2200080011ff */
[----:B------:R-:W-:Y:S01]  /*6530*/  BSSY B1, `(.L_x_101) ;  /* 0x0000013000017945 */ /* 0x000fe20003800000 */
[----:B----4-:R-:W-:Y:S03]  /*6540*/  @P1 SEL R81, RZ, 0x1, !P0 ;  /* 0x00000001ff511807 */ /* 0x010fe60004000000 */
[----:B------:R-:W-:Y:S05]  /*6550*/  @!P1 BRA `(.L_x_102) ;  /* 0x0000000000409947 */ /* 0x000fea0003800000 */
[----:B------:R-:W-:Y:S01]  /*6560*/  ISETP.NE.AND P1, PT, R82, RZ, PT ;  /* 0x000000ff5200720c */ /* 0x000fe20003f25270 */
[----:B------:R-:W-:Y:S01]  /*6570*/  BSSY B0, `(.L_x_103) ;  /* 0x0000009000007945 */ /* 0x000fe20003800000 */
[----:B------:R-:W-:Y:S11]  /*6580*/  ISETP.NE.AND P0, PT, R81, RZ, PT ;  /* 0x000000ff5100720c */ /* 0x000ff60003f05270 */
[----:B------:R-:W-:Y:S05]  /*6590*/  @P1 IMAD R4, R39, 0x1000, R80 ;  /* 0x0000100027041824 */ /* 0x000fea00078e0250 */
[----:B------:R-:W-:Y:S05]  /*65a0*/  @P1 IADD3 R2, PT, PT, R4, UR48, RZ ;  /* 0x0000003004021c10 */ /* 0x000fea000fffe0ff */
[----:B------:R-:W-:Y:S01]  /*65b0*/  @P1 IMAD.IADD R2, R71, 0x1, R2 ;  /* 0x0000000147021824 */ /* 0x000fe200078e0202 */
[----:B------:R-:W-:Y:S06]  /*65c0*/  @P0 BRA `(.L_x_104) ;  /* 0x00000000000c0947 */ /* 0x000fec0003800000 */
[----:B--2---:R-:W-:Y:S04]  /*65d0*/  SHF.L.U32 R0, R70, 0x1f, RZ ;  /* 0x0000001f46007819 */ /* 0x004fe800000006ff */
[----:B------:R-:W2:Y:S02]  /*65e0*/  SYNCS.PHASECHK.TRANS64.TRYWAIT P0, [R3+URZ+0x40], R0 ;  /* 0x00004000030075a7 */ /* 0x000ea400080011ff */
[----:B--2---:R-:W-:Y:S05]  /*65f0*/  @!P0 BRA `(.L_x_105) ;  /* 0x0000002400908947 */ /* 0x004fea0003800000 */
.L_x_104:
[----:B------:R-:W-:Y:S05]  /*6600*/  BSYNC B0 ;  /* 0x0000000000007941 */ /* 0x000fea0003800000 */
.L_x_103:
[----:B------:R-:W-:Y:S02]  /*6610*/  ISETP.NE.AND P0, PT, R82, RZ, PT ;  /* 0x000000ff5200720c */ /* 0x000fe40003f05270 */
[----:B------:R-:W-:Y:S11]  /*6620*/  IADD3 R39, PT, PT, R39, 0x1, RZ ;  /* 0x0000000127277810 */ /* 0x000ff60007ffe0ff */
[----:B------:R-:W-:Y:S05]  /*6630*/  @P0 WARPSYNC.ALL ;  /* 0x0000000000000948 */ /* 0x000fea0003800000 */
[----:B------:R4:W1:Y:S04]  /*6640*/  @P0 LDSM.16.M88.4 R40, [R4+UR48+0x200] ;  /* 0x000200300428083b */ /* 0x0008680008000200 */
[----:B------:R4:W1:Y:S02]  /*6650*/  @P0 LDSM.16.M88.4 R48, [R2+0x200] ;  /* 0x000200000230083b */ /* 0x0008640000000200 */
.L_x_102:
[----:B------:R-:W-:Y:S05]  /*6660*/  BSYNC B1 ;  /* 0x0000000000017941 */ /* 0x000fea0003800000 */
.L_x_101:
[----:B--2---:R-:W-:Y:S05]  /*6670*/  VIADD R0, R34, 0x20 ;  /* 0x0000002022007836 */ /* 0x004fea0000000000 */
[----:B------:R-:W-:Y:S04]  /*6680*/  SHF.R.U32.HI R0, RZ, 0x15, R0 ;  /* 0x00000015ff007819 */ /* 0x000fe80000011600 */
[----:B------:R-:W-:Y:S11]  /*6690*/  LOP3.LUT P0, RZ, R0, 0x3, R65, 0x48, !PT ;  /* 0x0000000300ff7812 */ /* 0x000ff60007804841 */
[----:B------:R-:W-:Y:S02]  /*66a0*/  @!UPT UIADD3 URZ, UPT, UPT, URZ, URZ, URZ ;  /* 0x000000fffffff290 */ /* 0x000fe4000fffe0ff */
[----:B------:R-:W-:Y:S05]  /*66b0*/  @!P0 BRA `(.L_x_106) ;  /* 0x0000000000408947 */ /* 0x000fea0003800000 */
[----:B------:R-:W2:Y:S01]  /*66c0*/  LDCU.64 UR8, c[0x4][0x70] ;  /* 0x01000e00ff0877ac */ /* 0x000ea20008000a00 */
[----:B------:R-:W-:Y:S01]  /*66d0*/  MOV R3, 0x0 ;  /* 0x0000000000037802 */ /* 0x000fe20000000f00 */
[----:B------:R-:W-:Y:S02]  /*66e0*/  HFMA2 R12, -RZ, RZ, 0, 5.9604644775390625e-08 ;  /* 0x00000001ff0c7431 */ /* 0x000fe400000001ff */
[----:B------:R-:W-:Y:S02]  /*66f0*/  IMAD.MOV.U32 R8, RZ, RZ, 0x192 ;  /* 0x00000192ff087424 */ /* 0x000fe400078e00ff */
[----:B------:R-:W-:Y:S01]  /*6700*/  IMAD.MOV.U32 R13, RZ, RZ, RZ ;  /* 0x000000ffff0d7224 */ /* 0x000fe200078e00ff */
[----:B------:R-:W5:Y:S01]  /*6710*/  LDCU.64 UR6, c[0x4][0x78] ;  /* 0x01000f00ff0677ac */ /* 0x000f620008000a00 */
[----:B----4-:R-:W4:Y:S01]  /*6720*/  LDC.64 R2, c[0x4][R3] ;  /* 0x0100000003027b82 */ /* 0x010f220000000a00 */
[----:B------:R-:W3:Y:S01]  /*6730*/  LDCU.64 UR4, c[0x4][0x10] ;  /* 0x01000200ff0477ac */ /* 0x000ee20008000a00 */
[----:B--2---:R-:W-:Y:S01]  /*6740*/  MOV R5, UR9 ;  /* 0x0000000900057c02 */ /* 0x004fe20008000f00 */
[----:B------:R-:W-:Y:S01]  /*6750*/  IMAD.U32 R4, RZ, RZ, UR8 ;  /* 0x00000008ff047e24 */ /* 0x000fe2000f8e00ff */
[----:B-----5:R-:W-:Y:S01]  /*6760*/  MOV R7, UR7 ;  /* 0x0000000700077c02 */ /* 0x020fe20008000f00 */
[----:B------:R-:W-:Y:S01]  /*6770*/  IMAD.U32 R6, RZ, RZ, UR6 ;  /* 0x00000006ff067e24 */ /* 0x000fe2000f8e00ff */
[----:B---3--:R-:W-:Y:S01]  /*6780*/  MOV R11, UR5 ;  /* 0x00000005000b7c02 */ /* 0x008fe20008000f00 */
[----:B------:R-:W-:Y:S02]  /*6790*/  IMAD.U32 R10, RZ, RZ, UR4 ;  /* 0x00000004ff0a7e24 */ /* 0x000fe4000f8e00ff */
[----:B------:R-:W-:Y:S07]  /*67a0*/  LEPC R20, `(.L_x_106) ;  /* 0x000000001014794e */ /* 0x000fee0000000000 */
[----:B-1--4-:R-:W-:Y:S05]  /*67b0*/  CALL.ABS.NOINC R2 ;  /* 0x0000000002007343 */ /* 0x012fea0003c00000 */
.L_x_106:
[----:B-1----:R-:W-:Y:S01]  /*67c0*/  SHF.L.U32 R20, R40, 0x10, RZ ;  /* 0x0000001028147819 */ /* 0x002fe200000006ff */
[----:B------:R-:W-:Y:S05]  /*67d0*/  WARPSYNC.ALL ;  /* 0x0000000000007948 */ /* 0x000fea0003800000 */
[----:B------:R-:W-:Y:S01]  /*67e0*/  R2UR UR4, R34 ;  /* 0x00000000220472ca */ /* 0x000fe200000e0000 */
[----:B------:R-:W-:Y:S01]  /*67f0*/  BSSY.RECONVERGENT B0, `(.L_x_107) ;  /* 0x0000055000007945 */ /* 0x000fe20003800200 */
[----:B------:R-:W-:Y:S02]  /*6800*/  LOP3.LUT R21, R40, 0xffff0000, RZ, 0xc0, !PT ;  /* 0xffff000028157812 */ /* 0x000fe400078ec0ff */
[----:B------:R-:W-:Y:S02]  /*6810*/  LOP3.LUT R36, R41, 0xffff0000, RZ, 0xc0, !PT ;  /* 0xffff000029247812 */ /* 0x000fe400078ec0ff */
[----:B------:R-:W-:Y:S02]  /*6820*/  SHF.L.U32 R37, R48, 0x10, RZ ;  /* 0x0000001030257819 */ /* 0x000fe400000006ff */
[----:B------:R-:W-:Y:S02]  /*6830*/  ISETP.NE.AND P6, PT, R76, RZ, PT ;  /* 0x000000ff4c00720c */ /* 0x000fe40003fc5270 */
[----:B------:R-:W-:Y:S02]  /*6840*/  ISETP.NE.AND P0, PT, R72, RZ, PT ;  /* 0x000000ff4800720c */ /* 0x000fe40003f05270 */
[----:B------:R-:W-:Y:S01]  /*6850*/  MOV R38, UR51 ;  /* 0x0000003300267c02 */ /* 0x000fe20008000f00 */
[----:B----4-:R-:W1:Y:S01]  /*6860*/  LDTM.16dp256bit.x4 R4, tmem[UR4+0x20] ;  /* 0x00002004000479ee */ /* 0x010e620008120000 */
[----:B------:R-:W-:Y:S07]  /*6870*/  MOV R83, UR37 ;  /* 0x0000002500537c02 */ /* 0x000fee0008000f00 */
[----:B------:R-:W-:Y:S02]  /*6880*/  @P6 LEA R38, R38, UR48, 0x3 ;  /* 0x0000003026266c11 */ /* 0x000fe4000f8e18ff */
[----:B------:R-:W-:Y:S02]  /*6890*/  @P6 SHF.L.U32 R88, R70, 0x1f, RZ ;  /* 0x0000001f46586819 */ /* 0x000fe400000006ff */
[----:B------:R-:W-:Y:S04]  /*68a0*/  @P6 IADD3 R38, PT, PT, R38, 0x60, RZ ;  /* 0x0000006026266810 */ /* 0x000fe80007ffe0ff */
[----:B------:R-:W-:Y:S02]  /*68b0*/  @P6 PRMT R38, R83, 0x654, R38 ;  /* 0x0000065453266816 */ /* 0x000fe40000000026 */
[----:B------:R-:W-:Y:S01]  /*68c0*/  LEA R83, R39, UR48, 0x3 ;  /* 0x0000003027537c11 */ /* 0x000fe2000f8e18ff */
[C---:B-1----:R-:W-:Y:S01]  /*68d0*/  FMUL R0, R33.reuse, R4 ;  /* 0x0000000421007220 */ /* 0x042fe20000400000 */
[C---:B------:R-:W-:Y:S01]  /*68e0*/  FMUL R2, R33.reuse, R5 ;  /* 0x0000000521027220 */ /* 0x040fe20000400000 */
[C---:B------:R-:W-:Y:S01]  /*68f0*/  FMUL R3, R33.reuse, R6 ;  /* 0x0000000621037220 */ /* 0x040fe20000400000 */
[----:B------:R-:W-:Y:S01]  /*6900*/  FMUL R7, R33, R7 ;  /* 0x0000000721077220 */ /* 0x000fe20000400000 */
[----:B------:R-:W-:Y:S01]  /*6910*/  FFMA R0, R35, R20, R0 ;  /* 0x0000001423007223 */ /* 0x000fe20000000000 */
[----:B------:R-:W-:Y:S01]  /*6920*/  SHF.L.U32 R20, R41, 0x10, RZ ;  /* 0x0000001029147819 */ /* 0x000fe200000006ff */
[----:B------:R-:W-:Y:S01]  /*6930*/  FFMA R2, R35, R21, R2 ;  /* 0x0000001523027223 */ /* 0x000fe20000000002 */
[----:B------:R-:W-:Y:S01]  /*6940*/  SHF.L.U32 R21, R43, 0x10, RZ ;  /* 0x000000102b157819 */ /* 0x000fe200000006ff */
[C---:B------:R-:W-:Y:S01]  /*6950*/  FMUL R4, R33.reuse, R8 ;  /* 0x0000000821047220 */ /* 0x040fe20000400000 */
[----:B------:R-:W-:Y:S01]  /*6960*/  FMUL R5, R33, R9 ;  /* 0x0000000921057220 */ /* 0x000fe20000400000 */
[C---:B------:R-:W-:Y:S01]  /*6970*/  FFMA R3, R35.reuse, R20, R3 ;  /* 0x0000001423037223 */ /* 0x040fe20000000003 */
[----:B------:R-:W-:Y:S01]  /*6980*/  SHF.L.U32 R20, R42, 0x10, RZ ;  /* 0x000000102a147819 */ /* 0x000fe200000006ff */
[----:B------:R-:W-:Y:S01]  /*6990*/  FFMA R7, R35, R36, R7 ;  /* 0x0000002423077223 */ /* 0x000fe20000000007 */
[----:B------:R-:W-:Y:S01]  /*69a0*/  LOP3.LUT R36, R43, 0xffff0000, RZ, 0xc0, !PT ;  /* 0xffff00002b247812 */ /* 0x000fe200078ec0ff */
[----:B------:R-:W-:Y:S01]  /*69b0*/  FMUL R6, R33, R10 ;  /* 0x0000000a21067220 */ /* 0x000fe20000400000 */
[----:B------:R-:W-:Y:S01]  /*69c0*/  F2FP.BF16.F32.PACK_AB R44, R2, R0 ;  /* 0x00000000022c723e */ /* 0x000fe200000010ff */
[----:B------:R-:W-:Y:S01]  /*69d0*/  FFMA R4, R35, R20, R4 ;  /* 0x0000001423047223 */ /* 0x000fe20000000004 */
[----:B------:R-:W-:Y:S01]  /*69e0*/  LOP3.LUT R20, R42, 0xffff0000, RZ, 0xc0, !PT ;  /* 0xffff00002a147812 */ /* 0x000fe200078ec0ff */
[----:B------:R-:W-:Y:S01]  /*69f0*/  FMUL R11, R33, R11 ;  /* 0x0000000b210b7220 */ /* 0x000fe20000400000 */
[----:B------:R-:W-:Y:S01]  /*6a00*/  F2FP.BF16.F32.PACK_AB R45, R7, R3 ;  /* 0x00000003072d723e */ /* 0x000fe200000010ff */
[C---:B------:R-:W-:Y:S01]  /*6a10*/  FMUL R8, R33.reuse, R12 ;  /* 0x0000000c21087220 */ /* 0x040fe20000400000 */
[----:B------:R-:W-:Y:S01]  /*6a20*/  FMUL R9, R33, R13 ;  /* 0x0000000d21097220 */ /* 0x000fe20000400000 */
[C---:B------:R-:W-:Y:S01]  /*6a30*/  FFMA R5, R35.reuse, R20, R5 ;  /* 0x0000001423057223 */ /* 0x040fe20000000005 */
[----:B------:R-:W-:Y:S01]  /*6a40*/  LOP3.LUT R20, R48, 0xffff0000, RZ, 0xc0, !PT ;  /* 0xffff000030147812 */ /* 0x000fe200078ec0ff */
[----:B------:R-:W-:Y:S01]  /*6a50*/  FFMA R6, R35, R21, R6 ;  /* 0x0000001523067223 */ /* 0x000fe20000000006 */
[----:B------:R-:W-:Y:S01]  /*6a60*/  SHF.L.U32 R21, R49, 0x10, RZ ;  /* 0x0000001031157819 */ /* 0x000fe200000006ff */
[----:B------:R-:W-:Y:S01]  /*6a70*/  FFMA R11, R35, R36, R11 ;  /* 0x00000024230b7223 */ /* 0x000fe2000000000b */
[----:B------:R-:W-:Y:S01]  /*6a80*/  LOP3.LUT R36, R51, 0xffff0000, RZ, 0xc0, !PT ;  /* 0xffff000033247812 */ /* 0x000fe200078ec0ff */
[C---:B------:R-:W-:Y:S01]  /*6a90*/  FFMA R8, R35.reuse, R37, R8 ;  /* 0x0000002523087223 */ /* 0x040fe20000000008 */
[----:B------:R-:W-:Y:S01]  /*6aa0*/  FFMA R9, R35, R20, R9 ;  /* 0x0000001423097223 */ /* 0x000fe20000000009 */
[----:B------:R-:W-:Y:S01]  /*6ab0*/  FMUL R10, R33, R14 ;  /* 0x0000000e210a7220 */ /* 0x000fe20000400000 */
[----:B------:R-:W-:Y:S01]  /*6ac0*/  LOP3.LUT R20, R49, 0xffff0000, RZ, 0xc0, !PT ;  /* 0xffff000031147812 */ /* 0x000fe200078ec0ff */
[C---:B------:R-:W-:Y:S01]  /*6ad0*/  FMUL R15, R33.reuse, R15 ;  /* 0x0000000f210f7220 */ /* 0x040fe20000400000 */
[----:B------:R-:W-:Y:S01]  /*6ae0*/  FMUL R12, R33, R16 ;  /* 0x00000010210c7220 */ /* 0x000fe20000400000 */
[C---:B------:R-:W-:Y:S01]  /*6af0*/  FFMA R10, R35.reuse, R21, R10 ;  /* 0x00000015230a7223 */ /* 0x040fe2000000000a */
[C---:B------:R-:W-:Y:S01]  /*6b00*/  SHF.L.U32 R21, R50.reuse, 0x10, RZ ;  /* 0x0000001032157819 */ /* 0x040fe200000006ff */
[----:B------:R-:W-:Y:S01]  /*6b10*/  FFMA R15, R35, R20, R15 ;  /* 0x00000014230f7223 */ /* 0x000fe2000000000f */
[----:B------:R-:W-:Y:S01]  /*6b20*/  LOP3.LUT R20, R50, 0xffff0000, RZ, 0xc0, !PT ;  /* 0xffff000032147812 */ /* 0x000fe200078ec0ff */
[----:B------:R-:W-:Y:S01]  /*6b30*/  FMUL R13, R33, R17 ;  /* 0x00000011210d7220 */ /* 0x000fe20000400000 */
[----:B------:R-:W-:Y:S01]  /*6b40*/  SHF.L.U32 R37, R51, 0x10, RZ ;  /* 0x0000001033257819 */ /* 0x000fe200000006ff */
[C---:B------:R-:W-:Y:S01]  /*6b50*/  FMUL R14, R33.reuse, R18 ;  /* 0x00000012210e7220 */ /* 0x040fe20000400000 */
        /* <DEDUP_REMOVED lines=21> */
[----:B------:R-:W-:Y:S02]  /*6cb0*/  UIADD3 UR8, UP0, UPT, UR52, 0x680, URZ ;  /* 0x0000068034087890 */ /* 0x000fe4000ff1e0ff */
[----:B------:R-:W-:Y:S02]  /*6cc0*/  UIADD3 UR5, UPT, UPT, UR41, 0x20, URZ ;  /* 0x0000002029057890 */ /* 0x000fe4000fffe0ff */
[----:B------:R-:W-:Y:S02]  /*6cd0*/  UIADD3 UR4, UPT, UPT, UR48, 0x1200, URZ ;  /* 0x0000120030047890 */ /* 0x000fe4000fffe0ff */
[----:B------:R-:W-:Y:S01]  /*6ce0*/  UIADD3.X UR9, UPT, UPT, URZ, UR53, URZ, UP0, !UPT ;  /* 0x00000035ff097290 */ /* 0x000fe200087fe4ff */
[----:B------:R-:W-:Y:S01]  /*6cf0*/  UMOV UR6, UR42 ;  /* 0x0000002a00067c82 */ /* 0x000fe20008000000 */
[----:B------:R-:W-:Y:S07]  /*6d00*/  UMOV UR7, UR36 ;  /* 0x0000002400077c82 */ /* 0x000fee0008000000 */
[----:B------:R2:W-:Y:S01]  /*6d10*/  UTMASTG.3D [UR4], [UR8] ;  /* 0x00000004080073b5 */ /* 0x0005e20008010000 */
[----:B------:R0:W-:Y:S01]  /*6d20*/  UTMACMDFLUSH ;  /* 0x00000000000079b7 */ /* 0x0001e20000000000 */
[----:B--2---:R-:W-:Y:S04]  /*6d30*/  DEPBAR.LE SB0, 0x1 ;  /* 0x000080400000791a */ /* 0x004fe80000000000 */
.L_x_108:
[----:B------:R-:W-:Y:S05]  /*6d40*/  BSYNC.RECONVERGENT B0 ;  /* 0x0000000000007941 */ /* 0x000fea0003800200 */
.L_x_107:
[----:B------:R-:W-:Y:S01]  /*6d50*/  BAR.SYNC.DEFER_BLOCKING 0x1, 0x80 ;  /* 0x0042000000007b1d */ /* 0x000fe20000010000 */
[----:B------:R-:W-:Y:S04]  /*6d60*/  UIADD3 UR40, UPT, UPT, UR51, 0x1, URZ ;  /* 0x0000000133287890 */ /* 0x000fe8000fffe0ff */
[----:B------:R-:W-:Y:S04]  /*6d70*/  UISETP.NE.AND UP0, UPT, UR40, 0x4, UPT ;  /* 0x000000042800788c */ /* 0x000fe8000bf05270 */
[----:B------:R-:W-:Y:S01]  /*6d80*/  USEL UR40, UR40, URZ, UP0 ;  /* 0x000000ff28287287 */ /* 0x000fe20008000000 */
[----:B------:R2:W-:Y:S01]  /*6d90*/  @P6 SYNCS.ARRIVE.TRANS64.RED.A1T0 RZ, [R38+URZ], RZ ;  /* 0x000000ff26ff69a7 */ /* 0x0005e200081004ff */
[----:B------:R-:W-:Y:S01]  /*6da0*/  BSSY B1, `(.L_x_109) ;  /* 0x0000014000017945 */ /* 0x000fe20003800000 */
[----:B------:R-:W4:Y:S02]  /*6db0*/  @P6 SYNCS.PHASECHK.TRANS64.TRYWAIT P0, [R83+URZ+0x40], R88 ;  /* 0x00004058530065a7 */ /* 0x000f2400080011ff */
[----:B----4-:R-:W-:Y:S01]  /*6dc0*/  @P6 SEL R81, RZ, 0x1, !P0 ;  /* 0x00000001ff516807 */ /* 0x010fe20004000000 */
[----:B--2---:R-:W-:Y:S06]  /*6dd0*/  @!P6 BRA `(.L_x_110) ;  /* 0x000000000040e947 */ /* 0x004fec0003800000 */
[----:B------:R-:W-:Y:S01]  /*6de0*/  ISETP.NE.AND P1, PT, R82, RZ, PT ;  /* 0x000000ff5200720c */ /* 0x000fe20003f25270 */
[----:B------:R-:W-:Y:S01]  /*6df0*/  BSSY B0, `(.L_x_111) ;  /* 0x0000009000007945 */ /* 0x000fe20003800000 */
[----:B------:R-:W-:Y:S11]  /*6e00*/  ISETP.NE.AND P0, PT, R81, RZ, PT ;  /* 0x000000ff5100720c */ /* 0x000ff60003f05270 */
[----:B------:R-:W-:Y:S05]  /*6e10*/  @P1 IMAD R2, R39, 0x1000, R80 ;  /* 0x0000100027021824 */ /* 0x000fea00078e0250 */
[----:B------:R-:W-:Y:S05]  /*6e20*/  @P1 IADD3 R0, PT, PT, R2, UR48, RZ ;  /* 0x0000003002001c10 */ /* 0x000fea000fffe0ff */
[----:B------:R-:W-:Y:S01]  /*6e30*/  @P1 IMAD.IADD R0, R71, 0x1, R0 ;  /* 0x0000000147001824 */ /* 0x000fe200078e0200 */
[----:B------:R-:W-:Y:S06]  /*6e40*/  @P0 BRA `(.L_x_112) ;  /* 0x00000000000c0947 */ /* 0x000fec0003800000 */
[----:B------:R-:W-:Y:S04]  /*6e50*/  SHF.L.U32 R4, R70, 0x1f, RZ ;  /* 0x0000001f46047819 */ /* 0x000fe800000006ff */
[----:B------:R-:W2:Y:S02]  /*6e60*/  SYNCS.PHASECHK.TRANS64.TRYWAIT P0, [R83+URZ+0x40], R4 ;  /* 0x00004004530075a7 */ /* 0x000ea400080011ff */
[----:B--2---:R-:W-:Y:S05]  /*6e70*/  @!P0 BRA `(.L_x_113) ;  /* 0x0000001c00848947 */ /* 0x004fea0003800000 */
.L_x_112:
[----:B------:R-:W-:Y:S05]  /*6e80*/  BSYNC B0 ;  /* 0x0000000000007941 */ /* 0x000fea0003800000 */
.L_x_111:
[----:B------:R-:W-:Y:S02]  /*6e90*/  ISETP.NE.AND P0, PT, R82, RZ, PT ;  /* 0x000000ff5200720c */ /* 0x000fe40003f05270 */
[----:B------:R-:W-:Y:S11]  /*6ea0*/  IADD3 R39, PT, PT, R39, 0x1, RZ ;  /* 0x0000000127277810 */ /* 0x000ff60007ffe0ff */
[----:B------:R-:W-:Y:S05]  /*6eb0*/  @P0 WARPSYNC.ALL ;  /* 0x0000000000000948 */ /* 0x000fea0003800000 */
[----:B------:R4:W1:Y:S04]  /*6ec0*/  @P0 LDSM.16.M88.4 R40, [R2+UR48+0x200] ;  /* 0x000200300228083b */ /* 0x0008680008000200 */
[----:B------:R4:W1:Y:S02]  /*6ed0*/  @P0 LDSM.16.M88.4 R48, [R0+0x200] ;  /* 0x000200000030083b */ /* 0x0008640000000200 */
.L_x_110:
[----:B------:R-:W-:Y:S05]  /*6ee0*/  BSYNC B1 ;  /* 0x0000000000017941 */ /* 0x000fea0003800000 */
.L_x_109:
[----:B----4-:R-:W-:Y:S05]  /*6ef0*/  VIADD R0, R34, 0x40 ;  /* 0x0000004022007836 */ /* 0x010fea0000000000 */
[----:B------:R-:W-:Y:S04]  /*6f00*/  SHF.R.U32.HI R0, RZ, 0x15, R0 ;  /* 0x00000015ff007819 */ /* 0x000fe80000011600 */
[----:B------:R-:W-:Y:S11]  /*6f10*/  LOP3.LUT P0, RZ, R0, 0x3, R65, 0x48, !PT ;  /* 0x0000000300ff7812 */ /* 0x000ff60007804841 */
[----:B------:R-:W-:Y:S02]  /*6f20*/  @!UPT UIADD3 URZ, UPT, UPT, URZ, URZ, URZ ;  /* 0x000000fffffff290 */ /* 0x000fe4000fffe0ff */
        /* <DEDUP_REMOVED lines=8> */
[----:B------:R-:W3:Y:S01]  /*6fb0*/  LDCU.64 UR4, c[0x4][0x10] ;  /* 0x01000200ff0477ac */ /* 0x000ee20008000a00 */
[----:B----4-:R-:W-:Y:S01]  /*6fc0*/  MOV R5, UR9 ;  /* 0x0000000900057c02 */ /* 0x010fe20008000f00 */
[----:B--2---:R-:W-:Y:S01]  /*6fd0*/  IMAD.U32 R4, RZ, RZ, UR8 ;  /* 0x00000008ff047e24 */ /* 0x004fe2000f8e00ff */
[----:B-----5:R-:W-:Y:S01]  /*6fe0*/  MOV R7, UR7 ;  /* 0x0000000700077c02 */ /* 0x020fe20008000f00 */
[----:B------:R-:W-:Y:S01]  /*6ff0*/  IMAD.U32 R6, RZ, RZ, UR6 ;  /* 0x00000006ff067e24 */ /* 0x000fe2000f8e00ff */
[----:B---3--:R-:W-:Y:S01]  /*7000*/  MOV R11, UR5 ;  /* 0x00000005000b7c02 */ /* 0x008fe20008000f00 */
[----:B------:R-:W-:Y:S02]  /*7010*/  IMAD.U32 R10, RZ, RZ, UR4 ;  /* 0x00000004ff0a7e24 */ /* 0x000fe4000f8e00ff */
[----:B------:R-:W-:Y:S07]  /*7020*/  LEPC R20, `(.L_x_114) ;  /* 0x000000001014794e */ /* 0x000fee0000000000 */
[----:B-1----:R-:W-:Y:S05]  /*7030*/  CALL.ABS.NOINC R2 ;  /* 0x0000000002007343 */ /* 0x002fea0003c00000 */
.L_x_114:
        /* <DEDUP_REMOVED lines=10> */
[----:B--2---:R-:W1:Y:S01]  /*70e0*/  LDTM.16dp256bit.x4 R4, tmem[UR4+0x40] ;  /* 0x00004004000479ee */ /* 0x004e620008120000 */
[----:B------:R-:W-:Y:S02]  /*70f0*/  MOV R83, UR37 ;  /* 0x0000002500537c02 */ /* 0x000fe40008000f00 */
[----:B------:R-:W-:Y:S05]  /*7100*/  LEA R88, R39, UR48, 0x3 ;  /* 0x0000003027587c11 */ /* 0x000fea000f8e18ff */
[----:B------:R-:W-:Y:S04]  /*7110*/  @P6 LEA R38, R38, UR48, 0x3 ;  /* 0x0000003026266c11 */ /* 0x000fe8000f8e18ff */
[----:B------:R-:W-:Y:S04]  /*7120*/  @P6 IADD3 R38, PT, PT, R38, 0x60, RZ ;  /* 0x0000006026266810 */ /* 0x000fe80007ffe0ff */
[----:B------:R-:W-:Y:S02]  /*7130*/  @P6 PRMT R38, R83, 0x654, R38 ;  /* 0x0000065453266816 */ /* 0x000fe40000000026 */
[----:B------:R-:W-:Y:S01]  /*7140*/  @P6 SHF.L.U32 R83, R70, 0x1f, RZ ;  /* 0x0000001f46536819 */ /* 0x000fe200000006ff */
        /* <DEDUP_REMOVED lines=71> */
.L_x_116:
[----:B------:R-:W-:Y:S05]  /*75c0*/  BSYNC.RECONVERGENT B0 ;  /* 0x0000000000007941 */ /* 0x000fea0003800200 */
.L_x_115:
        /* <DEDUP_REMOVED lines=19> */
.L_x_120:
[----:B------:R-:W-:Y:S05]  /*7700*/  BSYNC B0 ;  /* 0x0000000000007941 */ /* 0x000fea0003800000 */
.L_x_119:
[----:B------:R-:W-:Y:S11]  /*7710*/  ISETP.NE.AND P0, PT, R82, RZ, PT ;  /* 0x000000ff5200720c */ /* 0x000ff60003f05270 */
[----:B------:R-:W-:Y:S02]  /*7720*/  @!UPT UIADD3 URZ, UPT, UPT, URZ, URZ, URZ ;  /* 0x000000fffffff290 */ /* 0x000fe4000fffe0ff */
[----:B------:R-:W-:Y:S05]  /*7730*/  @P0 WARPSYNC.ALL ;  /* 0x0000000000000948 */ /* 0x000fea0003800000 */
[----:B------:R4:W1:Y:S04]  /*7740*/  @P0 LDSM.16.M88.4 R40, [R39+UR48+0x200] ;  /* 0x000200302728083b */ /* 0x0008680008000200 */
[----:B------:R4:W1:Y:S02]  /*7750*/  @P0 LDSM.16.M88.4 R48, [R0+0x200] ;  /* 0x000200000030083b */ /* 0x0008640000000200 */
.L_x_118:
[----:B------:R-:W-:Y:S05]  /*7760*/  BSYNC B1 ;  /* 0x0000000000017941 */ /* 0x000fea0003800000 */
.L_x_117:
[----:B----4-:R-:W-:Y:S05]  /*7770*/  VIADD R0, R34, 0x60 ;  /* 0x0000006022007836 */ /* 0x010fea0000000000 */
[----:B------:R-:W-:Y:S04]  /*7780*/  SHF.R.U32.HI R0, RZ, 0x15, R0 ;  /* 0x00000015ff007819 */ /* 0x000fe80000011600 */
[----:B------:R-:W-:Y:S11]  /*7790*/  LOP3.LUT P0, RZ, R0, 0x3, R65, 0x48, !PT ;  /* 0x0000000300ff7812 */ /* 0x000ff60007804841 */
[----:B------:R-:W-:Y:S02]  /*77a0*/  @!UPT UIADD3 URZ, UPT, UPT, URZ, URZ, URZ ;  /* 0x000000fffffff290 */ /* 0x000fe4000fffe0ff */
[----:B------:R-:W-:Y:S05]  /*77b0*/  @!P0 BRA `(.L_x_122) ;  /* 0x0000000000408947 */ /* 0x000fea0003800000 */
[----:B------:R-:W4:Y:S01]  /*77c0*/  LDCU.64 UR8, c[0x4][0x70] ;  /* 0x01000e00ff0877ac */ /* 0x000f220008000a00 */
[----:B--2---:R-:W-:Y:S01]  /*77d0*/  MOV R3, 0x0 ;  /* 0x0000000000037802 */ /* 0x004fe20000000f00 */
[----:B------:R-:W-:Y:S02]  /*77e0*/  HFMA2 R12, -RZ, RZ, 0, 5.9604644775390625e-08 ;  /* 0x00000001ff0c7431 */ /* 0x000fe400000001ff */
[----:B------:R-:W-:Y:S02]  /*77f0*/  IMAD.MOV.U32 R8, RZ, RZ, 0x192 ;  /* 0x00000192ff087424 */ /* 0x000fe400078e00ff */
[----:B------:R-:W-:Y:S01]  /*7800*/  IMAD.MOV.U32 R13, RZ, RZ, RZ ;  /* 0x000000ffff0d7224 */ /* 0x000fe200078e00ff */
[----:B------:R-:W2:Y:S01]  /*7810*/  LDCU.64 UR6, c[0x4][0x78] ;  /* 0x01000f00ff0677ac */ /* 0x000ea20008000a00 */
[----:B------:R-:W1:Y:S01]  /*7820*/  LDC.64 R2, c[0x4][R3] ;  /* 0x0100000003027b82 */ /* 0x000e620000000a00 */
[----:B------:R-:W5:Y:S01]  /*7830*/  LDCU.64 UR4, c[0x4][0x10] ;  /* 0x01000200ff0477ac */ /* 0x000f620008000a00 */
[----:B----4-:R-:W-:Y:S01]  /*7840*/  MOV R5, UR9 ;  /* 0x0000000900057c02 */ /* 0x010fe20008000f00 */
[----:B------:R-:W-:Y:S01]  /*7850*/  IMAD.U32 R4, RZ, RZ, UR8 ;  /* 0x00000008ff047e24 */ /* 0x000fe2000f8e00ff */
[----:B--2---:R-:W-:Y:S01]  /*7860*/  MOV R7, UR7 ;  /* 0x0000000700077c02 */ /* 0x004fe20008000f00 */
[----:B------:R-:W-:Y:S01]  /*7870*/  IMAD.U32 R6, RZ, RZ, UR6 ;  /* 0x00000006ff067e24 */ /* 0x000fe2000f8e00ff */
[----:B-----5:R-:W-:Y:S01]  /*7880*/  MOV R11, UR5 ;  /* 0x00000005000b7c02 */ /* 0x020fe20008000f00 */
[----:B------:R-:W-:Y:S02]  /*7890*/  IMAD.U32 R10, RZ, RZ, UR4 ;  /* 0x00000004ff0a7e24 */ /* 0x000fe4000f8e00ff */
[----:B------:R-:W-:Y:S07]  /*78a0*/  LEPC R20, `(.L_x_122) ;  /* 0x000000001014794e */ /* 0x000fee0000000000 */
[----:B-1-3--:R-:W-:Y:S05]  /*78b0*/  CALL.ABS.NOINC R2 ;  /* 0x0000000002007343 */ /* 0x00afea0003c00000 */
.L_x_122:
[----:B------:R-:W-:Y:S01]  /*78c0*/  ISETP.NE.AND P0, PT, R72, RZ, PT ;  /* 0x000000ff4800720c */ /* 0x000fe20003f05270 */
[----:B------:R-:W-:Y:S05]  /*78d0*/  WARPSYNC.ALL ;  /* 0x0000000000007948 */ /* 0x000fea0003800000 */
[----:B------:R-:W-:Y:S01]  /*78e0*/  R2UR UR4, R34 ;  /* 0x00000000220472ca */ /* 0x000fe200000e0000 */
[----:B------:R-:W-:Y:S01]  /*78f0*/  BSSY.RECONVERGENT B0, `(.L_x_123) ;  /* 0x0000052000007945 */ /* 0x000fe20003800200 */
[----:B------:R-:W-:Y:S02]  /*7900*/  R2UR UR5, R79 ;  /* 0x000000004f0572ca */ /* 0x000fe400000e0000 */
[C---:B-1----:R-:W-:Y:S02]  /*7910*/  SHF.L.U32 R20, R40.reuse, 0x10, RZ ;  /* 0x0000001028147819 */ /* 0x042fe400000006ff */
[----:B------:R-:W-:Y:S02]  /*7920*/  LOP3.LUT R36, R40, 0xffff0000, RZ, 0xc0, !PT ;  /* 0xffff000028247812 */ /* 0x000fe400078ec0ff */
[C---:B------:R-:W-:Y:S02]  /*7930*/  SHF.L.U32 R21, R41.reuse, 0x10, RZ ;  /* 0x0000001029157819 */ /* 0x040fe400000006ff */
[----:B------:R-:W-:Y:S02]  /*7940*/  LOP3.LUT R38, R41, 0xffff0000, RZ, 0xc0, !PT ;  /* 0xffff000029267812 */ /* 0x000fe400078ec0ff */
[C---:B------:R-:W-:Y:S01]  /*7950*/  SHF.L.U32 R37, R42.reuse, 0x10, RZ ;  /* 0x000000102a257819 */ /* 0x040fe200000006ff */
[----:B------:R-:W1:Y:S01]  /*7960*/  LDTM.16dp256bit.x4 R4, tmem[UR4+0x60] ;  /* 0x00006004000479ee */ /* 0x000e620008120000 */
[----:B------:R-:W-:Y:S01]  /*7970*/  LOP3.LUT R40, R42, 0xffff0000, RZ, 0xc0, !PT ;  /* 0xffff00002a287812 */ /* 0x000fe200078ec0ff */
[----:B------:R-:W-:Y:S01]  /*7980*/  NOP ;  /* 0x0000000000007918 */ /* 0x000fe20000000000 */
[C---:B------:R-:W-:Y:S01]  /*7990*/  SHF.L.U32 R39, R43.reuse, 0x10, RZ ;  /* 0x000000102b277819 */ /* 0x040fe200000006ff */
[----:B------:R-:W-:Y:S01]  /*79a0*/  UIADD3 UR5, UPT, UPT, UR5, 0xd0, URZ ;  /* 0x000000d005057890 */ /* 0x000fe2000fffe0ff */
[----:B------:R-:W-:Y:S02]  /*79b0*/  LOP3.LUT R41, R43, 0xffff0000, RZ, 0xc0, !PT ;  /* 0xffff00002b297812 */ /* 0x000fe400078ec0ff */
[C---:B------:R-:W-:Y:S01]  /*79c0*/  SHF.L.U32 R42, R48.reuse, 0x10, RZ ;  /* 0x00000010302a7819 */ /* 0x040fe200000006ff */
[----:B------:R-:W-:Y:S01]  /*79d0*/  UPRMT UR5, UR37, 0x654, UR5 ;  /* 0x0000065425057896 */ /* 0x000fe20008000005 */
[----:B------:R-:W-:Y:S02]  /*79e0*/  LOP3.LUT R43, R48, 0xffff0000, RZ, 0xc0, !PT ;  /* 0xffff0000302b7812 */ /* 0x000fe400078ec0ff */
[C---:B------:R-:W-:Y:S02]  /*79f0*/  SHF.L.U32 R44, R49.reuse, 0x10, RZ ;  /* 0x00000010312c7819 */ /* 0x040fe400000006ff */
[----:B------:R-:W-:Y:S02]  /*7a00*/  LOP3.LUT R46, R49, 0xffff0000, RZ, 0xc0, !PT ;  /* 0xffff0000312e7812 */ /* 0x000fe400078ec0ff */
[C---:B------:R-:W-:Y:S02]  /*7a10*/  SHF.L.U32 R45, R50.reuse, 0x10, RZ ;  /* 0x00000010322d7819 */ /* 0x040fe400000006ff */
[----:B-1----:R-:W-:Y:S01]  /*7a20*/  SYNCS.ARRIVE.TRANS64.RED.A1T0 RZ, [UR5], RZ ;  /* 0x000000ffffff79a7 */ /* 0x002fe20008100405 */
[----:B------:R-:W-:Y:S02]  /*7a30*/  LOP3.LUT R48, R50, 0xffff0000, RZ, 0xc0, !PT ;  /* 0xffff000032307812 */ /* 0x000fe400078ec0ff */
[C---:B------:R-:W-:Y:S02]  /*7a40*/  SHF.L.U32 R47, R51.reuse, 0x10, RZ ;  /* 0x00000010332f7819 */ /* 0x040fe400000006ff */
[----:B------:R-:W-:Y:S01]  /*7a50*/  LOP3.LUT R50, R51, 0xffff0000, RZ, 0xc0, !PT ;  /* 0xffff000033327812 */ /* 0x000fe200078ec0ff */
[C---:B------:R-:W-:Y:S01]  /*7a60*/  FMUL R4, R33.reuse, R4 ;  /* 0x0000000421047220 */ /* 0x040fe20000400000 */
[C---:B------:R-:W-:Y:S01]  /*7a70*/  FMUL R5, R33.reuse, R5 ;  /* 0x0000000521057220 */ /* 0x040fe20000400000 */
[C---:B------:R-:W-:Y:S01]  /*7a80*/  FMUL R6, R33.reuse, R6 ;  /* 0x0000000621067220 */ /* 0x040fe20000400000 */
[----:B------:R-:W-:Y:S01]  /*7a90*/  FMUL R7, R33, R7 ;  /* 0x0000000721077220 */ /* 0x000fe20000400000 */
[C---:B------:R-:W-:Y:S01]  /*7aa0*/  FFMA R4, R35.reuse, R20, R4 ;  /* 0x0000001423047223 */ /* 0x040fe20000000004 */
[C---:B------:R-:W-:Y:S01]  /*7ab0*/  FFMA R5, R35.reuse, R36, R5 ;  /* 0x0000002423057223 */ /* 0x040fe20000000005 */
[C---:B------:R-:W-:Y:S01]  /*7ac0*/  FFMA R6, R35.reuse, R21, R6 ;  /* 0x0000001523067223 */ /* 0x040fe20000000006 */
[----:B------:R-:W-:Y:S01]  /*7ad0*/  FFMA R7, R35, R38, R7 ;  /* 0x0000002623077223 */ /* 0x000fe20000000007 */
[C---:B------:R-:W-:Y:S01]  /*7ae0*/  FMUL R8, R33.reuse, R8 ;  /* 0x0000000821087220 */ /* 0x040fe20000400000 */
[----:B------:R-:W-:Y:S01]  /*7af0*/  FMUL R9, R33, R9 ;  /* 0x0000000921097220 */ /* 0x000fe20000400000 */
[----:B---3--:R-:W-:Y:S01]  /*7b00*/  F2FP.BF16.F32.PACK_AB R80, R5, R4 ;  /* 0x000000040550723e */ /* 0x008fe200000010ff */
[----:B------:R-:W-:Y:S01]  /*7b10*/  FMUL R0, R33, R10 ;  /* 0x0000000a21007220 */ /* 0x000fe20000400000 */
[----:B------:R-:W-:Y:S01]  /*7b20*/  F2FP.BF16.F32.PACK_AB R81, R7, R6 ;  /* 0x000000060751723e */ /* 0x000fe200000010ff */
[C---:B------:R-:W-:Y:S01]  /*7b30*/  FFMA R8, R35.reuse, R37, R8 ;  /* 0x0000002523087223 */ /* 0x040fe20000000008 */
[----:B------:R-:W-:Y:S01]  /*7b40*/  FFMA R9, R35, R40, R9 ;  /* 0x0000002823097223 */ /* 0x000fe20000000009 */
[C---:B------:R-:W-:Y:S01]  /*7b50*/  FMUL R2, R33.reuse, R11 ;  /* 0x0000000b21027220 */ /* 0x040fe20000400000 */
[C---:B--2---:R-:W-:Y:S01]  /*7b60*/  FMUL R3, R33.reuse, R12 ;  /* 0x0000000c21037220 */ /* 0x044fe20000400000 */
[----:B------:R-:W-:Y:S01]  /*7b70*/  FMUL R10, R33, R13 ;  /* 0x0000000d210a7220 */ /* 0x000fe20000400000 */
[----:B------:R-:W-:Y:S01]  /*7b80*/  FFMA R0, R35, R39, R0 ;  /* 0x0000002723007223 */ /* 0x000fe20000000000 */
        /* <DEDUP_REMOVED lines=40> */
.L_x_124:
[----:B------:R-:W-:Y:S05]  /*7e10*/  BSYNC.RECONVERGENT B0 ;  /* 0x0000000000007941 */ /* 0x000fea0003800200 */
.L_x_123:
[----:B------:R-:W-:Y:S01]  /*7e20*/  BAR.SYNC.DEFER_BLOCKING 0x1, 0x80 ;  /* 0x0042000000007b1d */ /* 0x000fe20000010000 */
[----:B------:R-:W-:Y:S01]  /*7e30*/  UISETP.NE.AND UP0, UPT, UR49, -0x4, UPT ;  /* 0xfffffffc3100788c */ /* 0x000fe2000bf05270 */
[----:B------:R-:W-:Y:S08]  /*7e40*/  IADD3 R0, PT, PT, R30, 0x1, RZ ;  /* 0x000000011e007810 */ /* 0x000ff00007ffe0ff */
[----:B------:R-:W-:Y:S05]  /*7e50*/  BRA.U !UP0, `(.L_x_125) ;  /* 0x0000000108287547 */ /* 0x000fea000b800000 */
[----:B------:R-:W-:Y:S01]  /*7e60*/  ISETP.NE.AND P0, PT, R76, RZ, PT ;  /* 0x000000ff4c00720c */ /* 0x000fe20003f05270 */
[----:B------:R-:W-:Y:S01]  /*7e70*/  IMAD.U32 R3, RZ, RZ, UR51 ;  /* 0x00000033ff037e24 */ /* 0x000fe2000f8e00ff */
[----:B------:R-:W-:Y:S01]  /*7e80*/  UIADD3 UR51, UPT, UPT, UR51, 0x1, URZ ;  /* 0x0000000133337890 */ /* 0x000fe2000fffe0ff */
[----:B------:R-:W-:Y:S03]  /*7e90*/  IMAD.U32 R2, RZ, RZ, UR37 ;  /* 0x00000025ff027e24 */ /* 0x000fe6000f8e00ff */
[----:B------:R-:W-:Y:S04]  /*7ea0*/  UISETP.NE.AND UP0, UPT, UR51, 0x4, UPT ;  /* 0x000000043300788c */ /* 0x000fe8000bf05270 */
[----:B------:R-:W-:Y:S03]  /*7eb0*/  USEL UR51, UR51, URZ, UP0 ;  /* 0x000000ff33337287 */ /* 0x000fe60008000000 */
[----:B------:R-:W-:Y:S05]  /*7ec0*/  @P0 LEA R3, R3, UR48, 0x3 ;  /* 0x0000003003030c11 */ /* 0x000fea000f8e18ff */
[----:B------:R-:W-:Y:S05]  /*7ed0*/  @P0 VIADD R3, R3, 0x60 ;  /* 0x0000006003030836 */ /* 0x000fea0000000000 */
[----:B------:R-:W-:Y:S04]  /*7ee0*/  @P0 PRMT R2, R2, 0x654, R3 ;  /* 0x0000065402020816 */ /* 0x000fe80000000003 */
[----:B------:R2:W-:Y:S03]  /*7ef0*/  @P0 SYNCS.ARRIVE.TRANS64.RED.A1T0 RZ, [R2+URZ], RZ ;  /* 0x000000ff02ff09a7 */ /* 0x0005e600081004ff */
.L_x_125:
[----:B------:R-:W-:Y:S01]  /*7f00*/  ISETP.NE.AND P2, PT, R73, RZ, PT ;  /* 0x000000ff4900720c */ /* 0x000fe20003f45270 */
[----:B------:R-:W-:Y:S01]  /*7f10*/  UIADD3 UR49, UPT, UPT, UR49, 0x4, URZ ;  /* 0x0000000431317890 */ /* 0x000fe2000fffe0ff */
[----:B------:R-:W-:Y:S01]  /*7f20*/  ISETP.NE.AND P0, PT, R75, 0x2, PT ;  /* 0x000000024b00780c */ /* 0x000fe20003f05270 */
[----:B------:R-:W-:Y:S01]  /*7f30*/  IMAD.IADD R20, R29, 0x1, R58 ;  /* 0x000000011d147824 */ /* 0x000fe200078e023a */
[----:B------:R-:W-:Y:S01]  /*7f40*/  ISETP.NE.AND P1, PT, R0, 0x4, PT ;  /* 0x000000040000780c */ /* 0x000fe20003f25270 */
[----:B------:R-:W-:Y:S01]  /*7f50*/  IMAD.IADD R21, R31, 0x1, R60 ;  /* 0x000000011f157824 */ /* 0x000fe200078e023c */
[----:B------:R-:W-:Y:S02]  /*7f60*/  SEL R3, RZ, 0x1, P0 ;  /* 0x00000001ff037807 */ /* 0x000fe40000000000 */
[----:B--2---:R-:W-:Y:S02]  /*7f70*/  SEL R2, RZ, 0x1, P1 ;  /* 0x00000001ff027807 */ /* 0x004fe40000800000 */
[----:B------:R-:W-:Y:S02]  /*7f80*/  LOP3.LUT R68, R68, R3, RZ, 0x3c, !PT ;  /* 0x0000000344447212 */ /* 0x000fe400078e3cff */
[----:B------:R-:W-:Y:S02]  /*7f90*/  LOP3.LUT R69, R69, R2, RZ, 0x3c, !PT ;  /* 0x0000000245457212 */ /* 0x000fe400078e3cff */
[----:B------:R-:W-:Y:S02]  /*7fa0*/  @P2 R2UR UR36, R67 ;  /* 0x00000000432422ca */ /* 0x000fe400000e0000 */
[----:B------:R-:W-:Y:S02]  /*7fb0*/  SEL R75, R75, RZ, P0 ;  /* 0x000000ff4b4b7207 */ /* 0x000fe40000000000 */
[----:B------:R-:W-:Y:S01]  /*7fc0*/  SEL R30, R0, RZ, P1 ;  /* 0x000000ff001e7207 */ /* 0x000fe20000800000 */
[----:B------:R-:W-:Y:S10]  /*7fd0*/  @P2 BRA `(.L_x_126) ;  /* 0xffffffd000182947 */ /* 0x000ff4000383ffff */
[----:B------:R-:W-:-:S09]  /*7fe0*/  UISETP.NE.AND UP0, UPT, UR50, URZ, UPT ;  /* 0x000000ff3200728c */ /* 0x000fd2000bf05270 */
[----:B------:R-:W-:Y:S05]  /*7ff0*/  BRA.U !UP0, `(.L_x_127) ;  /* 0x0000000108487547 */ /* 0x000fea000b800000 */
[----:B------:R-:W2:Y:S02]  /*8000*/  LDCU.64 UR4, c[0x0][0x890] ;  /* 0x00011200ff0477ac */ /* 0x000ea40008000a00 */
[----:B--2---:R-:W-:-:S04]  /*8010*/  UISETP.NE.U32.AND UP0, UPT, UR4, URZ, UPT ;  /* 0x000000ff0400728c */ /* 0x004fc8000bf05070 */
[----:B------:R-:W-:-:S09]  /*8020*/  UISETP.NE.AND.EX UP0, UPT, UR5, URZ, UPT, UP0 ;  /* 0x000000ff0500728c */ /* 0x000fd2000bf05300 */
[----:B------:R-:W-:Y:S05]  /*8030*/  BRA.U UP0, `(.L_x_128) ;  /* 0x00000001000c7547 */ /* 0x000fea000b800000 */
[----:B------:R-:W-:-:S13]  /*8040*/  FSETP.NEU.AND P0, PT, R35, RZ, PT ;  /* 0x000000ff2300720b */ /* 0x000fda0003f0d000 */
[----:B------:R-:W-:Y:S05]  /*8050*/  @!P0 EXIT ;  /* 0x000000000000894d */ /* 0x000fea0003800000 */
[----:B------:R-:W-:Y:S05]  /*8060*/  BRA `(.L_x_127) ;  /* 0x00000000002c7947 */ /* 0x000fea0003800000 */
.L_x_128:
[----:B------:R-:W-:Y:S01]  /*8070*/  ISETP.NE.AND P0, PT, R74, RZ, PT ;  /* 0x000000ff4a00720c */ /* 0x000fe20003f05270 */
[----:B------:R-:W-:-:S12]  /*8080*/  BSSY.RECONVERGENT B0, `(.L_x_127) ;  /* 0x0000009000007945 */ /* 0x000fd80003800200 */
[----:B------:R-:W-:Y:S05]  /*8090*/  @P0 BRA `(.L_x_129) ;  /* 0x0000000000140947 */ /* 0x000fea0003800000 */
[----:B------:R-:W2:Y:S02]  /*80a0*/  LDCU.64 UR4, c[0x0][0x888] ;  /* 0x00011100ff0477ac */ /* 0x000ea40008000a00 */
[----:B--2---:R-:W-:-:S04]  /*80b0*/  ISETP.NE.U32.AND P0, PT, RZ, UR4, PT ;  /* 0x00000004ff007c0c */ /* 0x004fc8000bf05070 */
[----:B------:R-:W-:-:S13]  /*80c0*/  ISETP.NE.AND.EX P0, PT, RZ, UR5, PT, P0 ;  /* 0x00000005ff007c0c */ /* 0x000fda000bf05300 */
[----:B------:R-:W-:Y:S05]  /*80d0*/  @!P0 EXIT ;  /* 0x000000000000894d */ /* 0x000fea0003800000 */
[----:B------:R-:W-:Y:S05]  /*80e0*/  BRA `(.L_x_130) ;  /* 0x0000000000087947 */ /* 0x000fea0003800000 */
.L_x_129:
[----:B------:R-:W-:-:S13]  /*80f0*/  FSETP.NEU.AND P0, PT, R35, RZ, PT ;  /* 0x000000ff2300720b */ /* 0x000fda0003f0d000 */
[----:B------:R-:W-:Y:S05]  /*8100*/  @!P0 EXIT ;  /* 0x000000000000894d */ /* 0x000fea0003800000 */
.L_x_130:
[----:B------:R-:W-:Y:S05]  /*8110*/  BSYNC.RECONVERGENT B0 ;  /* 0x0000000000007941 */ /* 0x000fea0003800200 */
.L_x_127:
[----:B------:R-:W-:Y:S01]  /*8120*/  ULEA UR4, UR51, UR48, 0x3 ;  /* 0x0000003033047291 */ /* 0x000fe2000f8e18ff */
[----:B------:R-:W-:-:S04]  /*8130*/  DEPBAR.LE SB0, 0x0 ;  /* 0x000080000000791a */ /* 0x000fc80000000000 */
[----:B------:R-:W-:-:S04]  /*8140*/  UIADD3 UR4, UPT, UPT, UR4, 0x60, URZ ;  /* 0x0000006004047890 */ /* 0x000fc8000fffe0ff */
[----:B------:R-:W-:-:S09]  /*8150*/  UPRMT UR4, UR37, 0x654, UR4 ;  /* 0x0000065425047896 */ /* 0x000fd20008000004 */
[----:B------:R-:W-:Y:S01]  /*8160*/  SYNCS.ARRIVE.TRANS64.RED.A1T0 RZ, [UR4], RZ ;  /* 0x000000ffffff79a7 */ /* 0x000fe20008100404 */
[----:B------:R-:W-:Y:S05]  /*8170*/  EXIT ;  /* 0x000000000000794d */ /* 0x000fea0003800000 */
.L_x_19:
[----:B--2---:R2:W1:Y:S02]  /*8180*/  SYNCS.PHASECHK.TRANS64.TRYWAIT P0, [R3+URZ+0x100], R2 ;  /* 0x00010002030075a7 */ /* 0x00446400080011ff */
[----:B-1----:R-:W-:Y:S05]  /*8190*/  @!P0 NANOSLEEP.SYNCS 0x989680 ;  /* 0x009896800000895d */ /* 0x002fea0003900000 */
[----:B------:R-:W1:Y:S02]  /*81a0*/  @!P0 SYNCS.PHASECHK.TRANS64 P0, [R3+URZ+0x100], R2 ;  /* 0x00010002030085a7 */ /* 0x000e6400080010ff */
[----:B-1----:R-:W-:Y:S05]  /*81b0*/  @!P0 BRA `(.L_x_19) ;  /* 0xfffffffc00f08947 */ /* 0x002fea000383ffff */
[----:B------:R-:W-:Y:S05]  /*81c0*/  BRA `(.L_x_131) ;  /* 0xffffff9400087947 */ /* 0x000fea000383ffff */
.L_x_22:
[----:B-1----:R-:W-:-:S07]  /*81d0*/  MOV R2, UR33 ;  /* 0x0000002100027c02 */ /* 0x002fce0008000f00 */
.L_x_132:
[----:B-1----:R1:W2:Y:S02]  /*81e0*/  SYNCS.PHASECHK.TRANS64.TRYWAIT P0, [R2+URZ+0x20], R5 ;  /* 0x00002005020075a7 */ /* 0x0022a400080011ff */
[----:B--2---:R-:W-:Y:S05]  /*81f0*/  @!P0 NANOSLEEP.SYNCS 0x989680 ;  /* 0x009896800000895d */ /* 0x004fea0003900000 */
[----:B------:R-:W2:Y:S02]  /*8200*/  @!P0 SYNCS.PHASECHK.TRANS64 P0, [R2+URZ+0x20], R5 ;  /* 0x00002005020085a7 */ /* 0x000ea400080010ff */
[----:B--2---:R-:W-:Y:S05]  /*8210*/  @!P0 BRA `(.L_x_132) ;  /* 0xfffffffc00f08947 */ /* 0x004fea000383ffff */
[----:B------:R-:W-:Y:S05]  /*8220*/  BRA `(.L_x_21) ;  /* 0xffffff9400587947 */ /* 0x000fea000383ffff */
.L_x_28:
[----:B-1----:R-:W-:-:S07]  /*8230*/  MOV R2, UR33 ;  /* 0x0000002100027c02 */ /* 0x002fce0008000f00 */
.L_x_133:
[----:B-1----:R1:W2:Y:S02]  /*8240*/  SYNCS.PHASECHK.TRANS64.TRYWAIT P0, [R2+URZ+0x20], R5 ;  /* 0x00002005020075a7 */ /* 0x0022a400080011ff */
[----:B--2---:R-:W-:Y:S05]  /*8250*/  @!P0 NANOSLEEP.SYNCS 0x989680 ;  /* 0x009896800000895d */ /* 0x004fea0003900000 */
[----:B------:R-:W2:Y:S02]  /*8260*/  @!P0 SYNCS.PHASECHK.TRANS64 P0, [R2+URZ+0x20], R5 ;  /* 0x00002005020085a7 */ /* 0x000ea400080010ff */
[----:B--2---:R-:W-:Y:S05]  /*8270*/  @!P0 BRA `(.L_x_133) ;  /* 0xfffffffc00f08947 */ /* 0x004fea000383ffff */
[----:B------:R-:W-:Y:S05]  /*8280*/  BRA `(.L_x_27) ;  /* 0xffffff9800307947 */ /* 0x000fea000383ffff */
.L_x_32:
[----:B-1----:R1:W2:Y:S02]  /*8290*/  SYNCS.PHASECHK.TRANS64.TRYWAIT P0, [R2+URZ+0x90], R3 ;  /* 0x00009003020075a7 */ /* 0x0022a400080011ff */
[----:B--2---:R-:W-:Y:S05]  /*82a0*/  @!P0 NANOSLEEP.SYNCS 0x989680 ;  /* 0x009896800000895d */ /* 0x004fea0003900000 */
[----:B------:R-:W2:Y:S02]  /*82b0*/  @!P0 SYNCS.PHASECHK.TRANS64 P0, [R2+URZ+0x90], R3 ;  /* 0x00009003020085a7 */ /* 0x000ea400080010ff */
[----:B--2---:R-:W-:Y:S05]  /*82c0*/  @!P0 BRA `(.L_x_32) ;  /* 0xfffffffc00f08947 */ /* 0x004fea000383ffff */
[----:B------:R-:W-:Y:S05]  /*82d0*/  BRA `(.L_x_134) ;  /* 0xffffff9800e87947 */ /* 0x000fea000383ffff */
.L_x_36:
[----:B----4-:R-:W-:-:S07]  /*82e0*/  MOV R0, UR5 ;  /* 0x0000000500007c02 */ /* 0x010fce0008000f00 */
.L_x_135:
[----:B-1----:R1:W2:Y:S02]  /*82f0*/  SYNCS.PHASECHK.TRANS64.TRYWAIT P0, [R0+URZ], R3 ;  /* 0x00000003000075a7 */ /* 0x0022a400080011ff */
[----:B--2---:R-:W-:Y:S05]  /*8300*/  @!P0 NANOSLEEP.SYNCS 0x989680 ;  /* 0x009896800000895d */ /* 0x004fea0003900000 */
[----:B------:R-:W2:Y:S02]  /*8310*/  @!P0 SYNCS.PHASECHK.TRANS64 P0, [R0+URZ], R3 ;  /* 0x00000003000085a7 */ /* 0x000ea400080010ff */
[----:B--2---:R-:W-:Y:S05]  /*8320*/  @!P0 BRA `(.L_x_135) ;  /* 0xfffffffc00f08947 */ /* 0x004fea000383ffff */
[----:B------:R-:W-:Y:S05]  /*8330*/  BRA `(.L_x_136) ;  /* 0xffffffa000587947 */ /* 0x000fea000383ffff */
.L_x_37:
[----:B----4-:R-:W-:-:S07]  /*8340*/  MOV R0, UR5 ;  /* 0x0000000500007c02 */ /* 0x010fce0008000f00 */
.L_x_137:
[----:B-1----:R1:W2:Y:S02]  /*8350*/  SYNCS.PHASECHK.TRANS64.TRYWAIT P0, [R0+URZ], R3 ;  /* 0x00000003000075a7 */ /* 0x0022a400080011ff */
[----:B--2---:R-:W-:Y:S05]  /*8360*/  @!P0 NANOSLEEP.SYNCS 0x989680 ;  /* 0x009896800000895d */ /* 0x004fea0003900000 */
[----:B------:R-:W2:Y:S02]  /*8370*/  @!P0 SYNCS.PHASECHK.TRANS64 P0, [R0+URZ], R3 ;  /* 0x00000003000085a7 */ /* 0x000ea400080010ff */
[----:B--2---:R-:W-:Y:S05]  /*8380*/  @!P0 BRA `(.L_x_137) ;  /* 0xfffffffc00f08947 */ /* 0x004fea000383ffff */
[----:B------:R-:W-:Y:S05]  /*8390*/  BRA `(.L_x_138) ;  /* 0xffffffa000647947 */ /* 0x000fea000383ffff */
.L_x_38:
[----:B----4-:R-:W-:-:S07]  /*83a0*/  MOV R0, UR5 ;  /* 0x0000000500007c02 */ /* 0x010fce0008000f00 */
.L_x_139:
[----:B-1----:R1:W2:Y:S02]  /*83b0*/  SYNCS.PHASECHK.TRANS64.TRYWAIT P0, [R0+URZ], R3 ;  /* 0x00000003000075a7 */ /* 0x0022a400080011ff */
[----:B--2---:R-:W-:Y:S05]  /*83c0*/  @!P0 NANOSLEEP.SYNCS 0x989680 ;  /* 0x009896800000895d */ /* 0x004fea0003900000 */
[----:B------:R-:W2:Y:S02]  /*83d0*/  @!P0 SYNCS.PHASECHK.TRANS64 P0, [R0+URZ], R3 ;  /* 0x00000003000085a7 */ /* 0x000ea400080010ff */
[----:B--2---:R-:W-:Y:S05]  /*83e0*/  @!P0 BRA `(.L_x_139) ;  /* 0xfffffffc00f08947 */ /* 0x004fea000383ffff */
[----:B------:R-:W-:Y:S05]  /*83f0*/  BRA `(.L_x_140) ;  /* 0xffffffa000707947 */ /* 0x000fea000383ffff */
.L_x_41:
[----:B-1----:R1:W2:Y:S02]  /*8400*/  SYNCS.PHASECHK.TRANS64.TRYWAIT P0, [R0+URZ+0xf0], R5 ;  /* 0x0000f005000075a7 */ /* 0x0022a400080011ff */
[----:B--2---:R-:W-:Y:S05]  /*8410*/  @!P0 NANOSLEEP.SYNCS 0x989680 ;  /* 0x009896800000895d */ /* 0x004fea0003900000 */
[----:B------:R-:W2:Y:S02]  /*8420*/  @!P0 SYNCS.PHASECHK.TRANS64 P0, [R0+URZ+0xf0], R5 ;  /* 0x0000f005000085a7 */ /* 0x000ea400080010ff */
[----:B--2---:R-:W-:Y:S05]  /*8430*/  @!P0 BRA `(.L_x_41) ;  /* 0xfffffffc00f08947 */ /* 0x004fea000383ffff */
[----:B------:R-:W-:Y:S05]  /*8440*/  BRA `(.L_x_141) ;  /* 0xffffffa000cc7947 */ /* 0x000fea000383ffff */
.L_x_42:
[----:B------:R-:W-:-:S07]  /*8450*/  MOV R0, UR5 ;  /* 0x0000000500007c02 */ /* 0x000fce0008000f00 */
.L_x_142:
[----:B-1----:R1:W2:Y:S02]  /*8460*/  SYNCS.PHASECHK.TRANS64.TRYWAIT P0, [R0+URZ+0xa0], R5 ;  /* 0x0000a005000075a7 */ /* 0x0022a400080011ff */
[----:B--2---:R-:W-:Y:S05]  /*8470*/  @!P0 NANOSLEEP.SYNCS 0x989680 ;  /* 0x009896800000895d */ /* 0x004fea0003900000 */
[----:B------:R-:W2:Y:S02]  /*8480*/  @!P0 SYNCS.PHASECHK.TRANS64 P0, [R0+URZ+0xa0], R5 ;  /* 0x0000a005000085a7 */ /* 0x000ea400080010ff */
[----:B--2---:R-:W-:Y:S05]  /*8490*/  @!P0 BRA `(.L_x_142) ;  /* 0xfffffffc00f08947 */ /* 0x004fea000383ffff */
[----:B------:R-:W-:Y:S05]  /*84a0*/  BRA `(.L_x_143) ;  /* 0xffffffa000dc7947 */ /* 0x000fea000383ffff */
.L_x_43:
[----:B-1----:R1:W2:Y:S02]  /*84b0*/  SYNCS.PHASECHK.TRANS64.TRYWAIT P1, [R0+URZ+0x90], R5 ;  /* 0x00009005000075a7 */ /* 0x0022a400080211ff */
[----:B--2---:R-:W-:Y:S05]  /*84c0*/  @!P1 NANOSLEEP.SYNCS 0x989680 ;  /* 0x009896800000995d */ /* 0x004fea0003900000 */
[----:B------:R-:W2:Y:S02]  /*84d0*/  @!P1 SYNCS.PHASECHK.TRANS64 P1, [R0+URZ+0x90], R5 ;  /* 0x00009005000095a7 */ /* 0x000ea400080210ff */
[----:B--2---:R-:W-:Y:S05]  /*84e0*/  @!P1 BRA `(.L_x_43) ;  /* 0xfffffffc00f09947 */ /* 0x004fea000383ffff */
[----:B------:R-:W-:Y:S05]  /*84f0*/  BRA `(.L_x_144) ;  /* 0xffffffa4000c7947 */ /* 0x000fea000383ffff */
.L_x_46:
[----:B------:R-:W-:-:S07]  /*8500*/  MOV R0, UR5 ;  /* 0x0000000500007c02 */ /* 0x000fce0008000f00 */
.L_x_145:
[----:B-1----:R1:W2:Y:S02]  /*8510*/  SYNCS.PHASECHK.TRANS64.TRYWAIT P0, [R0+URZ+0xa0], R3 ;  /* 0x0000a003000075a7 */ /* 0x0022a400080011ff */
[----:B--2---:R-:W-:Y:S05]  /*8520*/  @!P0 NANOSLEEP.SYNCS 0x989680 ;  /* 0x009896800000895d */ /* 0x004fea0003900000 */
[----:B------:R-:W2:Y:S02]  /*8530*/  @!P0 SYNCS.PHASECHK.TRANS64 P0, [R0+URZ+0xa0], R3 ;  /* 0x0000a003000085a7 */ /* 0x000ea400080010ff */
[----:B--2---:R-:W-:Y:S05]  /*8540*/  @!P0 BRA `(.L_x_145) ;  /* 0xfffffffc00f08947 */ /* 0x004fea000383ffff */
[----:B------:R-:W-:Y:S05]  /*8550*/  BRA `(.L_x_45) ;  /* 0xffffffa400607947 */ /* 0x000fea000383ffff */
.L_x_53:
[----:B-1----:R1:W2:Y:S02]  /*8560*/  SYNCS.PHASECHK.TRANS64.TRYWAIT P1, [R0+URZ+0x90], R5 ;  /* 0x00009005000075a7 */ /* 0x0022a400080211ff */
[----:B--2---:R-:W-:Y:S05]  /*8570*/  @!P1 NANOSLEEP.SYNCS 0x989680 ;  /* 0x009896800000995d */ /* 0x004fea0003900000 */
[----:B------:R-:W2:Y:S02]  /*8580*/  @!P1 SYNCS.PHASECHK.TRANS64 P1, [R0+URZ+0x90], R5 ;  /* 0x00009005000095a7 */ /* 0x000ea400080210ff */
[----:B--2---:R-:W-:Y:S05]  /*8590*/  @!P1 BRA `(.L_x_53) ;  /* 0xfffffffc00f09947 */ /* 0x004fea000383ffff */
[----:B------:R-:W-:Y:S05]  /*85a0*/  BRA `(.L_x_146) ;  /* 0xffffffa800f07947 */ /* 0x000fea000383ffff */
.L_x_54:
[----:B------:R-:W-:-:S07]  /*85b0*/  MOV R3, UR6 ;  /* 0x0000000600037c02 */ /* 0x000fce0008000f00 */
.L_x_147:
[----:B-1----:R1:W2:Y:S02]  /*85c0*/  SYNCS.PHASECHK.TRANS64.TRYWAIT P0, [R3+URZ+0xd0], R0 ;  /* 0x0000d000030075a7 */ /* 0x0022a400080011ff */
[----:B--2---:R-:W-:Y:S05]  /*85d0*/  @!P0 NANOSLEEP.SYNCS 0x989680 ;  /* 0x009896800000895d */ /* 0x004fea0003900000 */
[----:B------:R-:W2:Y:S02]  /*85e0*/  @!P0 SYNCS.PHASECHK.TRANS64 P0, [R3+URZ+0xd0], R0 ;  /* 0x0000d000030085a7 */ /* 0x000ea400080010ff */
[----:B--2---:R-:W-:Y:S05]  /*85f0*/  @!P0 BRA `(.L_x_147) ;  /* 0xfffffffc00f08947 */ /* 0x004fea000383ffff */
[----:B------:R-:W-:Y:S05]  /*8600*/  BRA `(.L_x_148) ;  /* 0xffffffac00407947 */ /* 0x000fea000383ffff */
.L_x_57:
[----:B------:R-:W-:Y:S07]  /*8610*/  MOV R0, UR11 ;  /* 0x0000000b00007c02 */ /* 0x000fee0008000f00 */
.L_x_149:
[----:B-1----:R1:W2:Y:S02]  /*8620*/  SYNCS.PHASECHK.TRANS64.TRYWAIT P0, [R0+URZ], R3 ;  /* 0x00000003000075a7 */ /* 0x0022a400080011ff */
[----:B--2---:R-:W-:Y:S05]  /*8630*/  @!P0 NANOSLEEP.SYNCS 0x989680 ;  /* 0x009896800000895d */ /* 0x004fea0003900000 */
[----:B------:R-:W2:Y:S02]  /*8640*/  @!P0 SYNCS.PHASECHK.TRANS64 P0, [R0+URZ], R3 ;  /* 0x00000003000085a7 */ /* 0x000ea400080010ff */
[----:B--2---:R-:W-:Y:S05]  /*8650*/  @!P0 BRA `(.L_x_149) ;  /* 0xfffffffc00f08947 */ /* 0x004fea000383ffff */
[----:B------:R-:W-:Y:S05]  /*8660*/  BRA `(.L_x_56) ;  /* 0xffffffac005c7947 */ /* 0x000fea000383ffff */
.L_x_60:
[----:B------:R-:W-:-:S07]  /*8670*/  MOV R0, UR6 ;  /* 0x0000000600007c02 */ /* 0x000fce0008000f00 */
.L_x_150:
[----:B--2---:R2:W4:Y:S02]  /*8680*/  SYNCS.PHASECHK.TRANS64.TRYWAIT P0, [R0+URZ], R3 ;  /* 0x00000003000075a7 */ /* 0x00452400080011ff */
[----:B----4-:R-:W-:Y:S05]  /*8690*/  @!P0 NANOSLEEP.SYNCS 0x989680 ;  /* 0x009896800000895d */ /* 0x010fea0003900000 */
[----:B------:R-:W4:Y:S02]  /*86a0*/  @!P0 SYNCS.PHASECHK.TRANS64 P0, [R0+URZ], R3 ;  /* 0x00000003000085a7 */ /* 0x000f2400080010ff */
[----:B----4-:R-:W-:Y:S05]  /*86b0*/  @!P0 BRA `(.L_x_150) ;  /* 0xfffffffc00f08947 */ /* 0x010fea000383ffff */
[----:B------:R-:W-:Y:S05]  /*86c0*/  BRA `(.L_x_151) ;  /* 0xffffffb000887947 */ /* 0x000fea000383ffff */
.L_x_61:
[----:B------:R-:W-:-:S07]  /*86d0*/  MOV R0, UR6 ;  /* 0x0000000600007c02 */ /* 0x000fce0008000f00 */
.L_x_152:
[----:B-1----:R1:W2:Y:S02]  /*86e0*/  SYNCS.PHASECHK.TRANS64.TRYWAIT P0, [R0+URZ], R3 ;  /* 0x00000003000075a7 */ /* 0x0022a400080011ff */
[----:B--2---:R-:W-:Y:S05]  /*86f0*/  @!P0 NANOSLEEP.SYNCS 0x989680 ;  /* 0x009896800000895d */ /* 0x004fea0003900000 */
[----:B------:R-:W2:Y:S02]  /*8700*/  @!P0 SYNCS.PHASECHK.TRANS64 P0, [R0+URZ], R3 ;  /* 0x00000003000085a7 */ /* 0x000ea400080010ff */
[----:B--2---:R-:W-:Y:S05]  /*8710*/  @!P0 BRA `(.L_x_152) ;  /* 0xfffffffc00f08947 */ /* 0x004fea000383ffff */
[----:B------:R-:W-:Y:S05]  /*8720*/  BRA `(.L_x_153) ;  /* 0xffffffb000947947 */ /* 0x000fea000383ffff */
.L_x_62:
[----:B------:R-:W-:-:S07]  /*8730*/  MOV R0, UR6 ;  /* 0x0000000600007c02 */ /* 0x000fce0008000f00 */
.L_x_154:
[----:B-1----:R1:W2:Y:S02]  /*8740*/  SYNCS.PHASECHK.TRANS64.TRYWAIT P0, [R0+URZ], R3 ;  /* 0x00000003000075a7 */ /* 0x0022a400080011ff */
[----:B--2---:R-:W-:Y:S05]  /*8750*/  @!P0 NANOSLEEP.SYNCS 0x989680 ;  /* 0x009896800000895d */ /* 0x004fea0003900000 */
[----:B------:R-:W2:Y:S02]  /*8760*/  @!P0 SYNCS.PHASECHK.TRANS64 P0, [R0+URZ], R3 ;  /* 0x00000003000085a7 */ /* 0x000ea400080010ff */
[----:B--2---:R-:W-:Y:S05]  /*8770*/  @!P0 BRA `(.L_x_154) ;  /* 0xfffffffc00f08947 */ /* 0x004fea000383ffff */
[----:B------:R-:W-:Y:S05]  /*8780*/  BRA `(.L_x_155) ;  /* 0xffffffb000a07947 */ /* 0x000fea000383ffff */
.L_x_63:
[----:B------:R-:W-:-:S07]  /*8790*/  MOV R0, UR7 ;  /* 0x0000000700007c02 */ /* 0x000fce0008000f00 */
.L_x_156:
[----:B-1----:R1:W2:Y:S02]  /*87a0*/  SYNCS.PHASECHK.TRANS64.TRYWAIT P0, [R0+URZ], R3 ;  /* 0x00000003000075a7 */ /* 0x0022a400080011ff */
[----:B--2---:R-:W-:Y:S05]  /*87b0*/  @!P0 NANOSLEEP.SYNCS 0x989680 ;  /* 0x009896800000895d */ /* 0x004fea0003900000 */
[----:B------:R-:W2:Y:S02]  /*87c0*/  @!P0 SYNCS.PHASECHK.TRANS64 P0, [R0+URZ], R3 ;  /* 0x00000003000085a7 */ /* 0x000ea400080010ff */
[----:B--2---:R-:W-:Y:S05]  /*87d0*/  @!P0 BRA `(.L_x_156) ;  /* 0xfffffffc00f08947 */ /* 0x004fea000383ffff */
[----:B------:R-:W-:Y:S05]  /*87e0*/  BRA `(.L_x_157) ;  /* 0xffffffb000ac7947 */ /* 0x000fea000383ffff */
.L_x_68:
[----:B--2---:R2:W3:Y:S02]  /*87f0*/  SYNCS.PHASECHK.TRANS64.TRYWAIT P0, [R0+URZ+0x90], R3 ;  /* 0x00009003000075a7 */ /* 0x0044e400080011ff */
[----:B---3--:R-:W-:Y:S05]  /*8800*/  @!P0 NANOSLEEP.SYNCS 0x989680 ;  /* 0x009896800000895d */ /* 0x008fea0003900000 */
[----:B------:R-:W3:Y:S02]  /*8810*/  @!P0 SYNCS.PHASECHK.TRANS64 P0, [R0+URZ+0x90], R3 ;  /* 0x00009003000085a7 */ /* 0x000ee400080010ff */
[----:B---3--:R-:W-:Y:S05]  /*8820*/  @!P0 BRA `(.L_x_68) ;  /* 0xfffffffc00f08947 */ /* 0x008fea000383ffff */
[----:B------:R-:W-:Y:S05]  /*8830*/  BRA `(.L_x_158) ;  /* 0xffffffb400b87947 */ /* 0x000fea000383ffff */
.L_x_71:
[----:B------:R-:W-:Y:S07]  /*8840*/  MOV R0, UR7 ;  /* 0x0000000700007c02 */ /* 0x000fee0008000f00 */
.L_x_159:
[----:B--2---:R2:W3:Y:S02]  /*8850*/  SYNCS.PHASECHK.TRANS64.TRYWAIT P0, [R0+URZ+0x88], R3 ;  /* 0x00008803000075a7 */ /* 0x0044e400080011ff */
[----:B---3--:R-:W-:Y:S05]  /*8860*/  @!P0 NANOSLEEP.SYNCS 0x989680 ;  /* 0x009896800000895d */ /* 0x008fea0003900000 */
[----:B------:R-:W3:Y:S02]  /*8870*/  @!P0 SYNCS.PHASECHK.TRANS64 P0, [R0+URZ+0x88], R3 ;  /* 0x00008803000085a7 */ /* 0x000ee400080010ff */
[----:B---3--:R-:W-:Y:S05]  /*8880*/  @!P0 BRA `(.L_x_159) ;  /* 0xfffffffc00f08947 */ /* 0x008fea000383ffff */
[----:B------:R-:W-:Y:S05]  /*8890*/  BRA `(.L_x_70) ;  /* 0xffffffb800987947 */ /* 0x000fea000383ffff */
.L_x_74:
[----:B------:R-:W-:Y:S07]  /*88a0*/  MOV R3, UR7 ;  /* 0x0000000700037c02 */ /* 0x000fee0008000f00 */
.L_x_160:
[----:B-1----:R1:W2:Y:S02]  /*88b0*/  SYNCS.PHASECHK.TRANS64.TRYWAIT P0, [R3+URZ+0x60], R12 ;  /* 0x0000600c030075a7 */ /* 0x0022a400080011ff */
[----:B--2---:R-:W-:Y:S05]  /*88c0*/  @!P0 NANOSLEEP.SYNCS 0x989680 ;  /* 0x009896800000895d */ /* 0x004fea0003900000 */
[----:B------:R-:W2:Y:S02]  /*88d0*/  @!P0 SYNCS.PHASECHK.TRANS64 P0, [R3+URZ+0x60], R12 ;  /* 0x0000600c030085a7 */ /* 0x000ea400080010ff */
[----:B--2---:R-:W-:Y:S05]  /*88e0*/  @!P0 BRA `(.L_x_160) ;  /* 0xfffffffc00f08947 */ /* 0x004fea000383ffff */
[----:B------:R-:W-:Y:S05]  /*88f0*/  BRA `(.L_x_161) ;  /* 0xffffffbc00107947 */ /* 0x000fea000383ffff */
.L_x_75:
[----:B-1----:R-:W-:Y:S07]  /*8900*/  MOV R3, UR7 ;  /* 0x0000000700037c02 */ /* 0x002fee0008000f00 */
.L_x_162:
[----:B-1----:R1:W2:Y:S02]  /*8910*/  SYNCS.PHASECHK.TRANS64.TRYWAIT P0, [R3+URZ+0x68], R12 ;  /* 0x0000680c030075a7 */ /* 0x0022a400080011ff */
[----:B--2---:R-:W-:Y:S05]  /*8920*/  @!P0 NANOSLEEP.SYNCS 0x989680 ;  /* 0x009896800000895d */ /* 0x004fea0003900000 */
[----:B------:R-:W2:Y:S02]  /*8930*/  @!P0 SYNCS.PHASECHK.TRANS64 P0, [R3+URZ+0x68], R12 ;  /* 0x0000680c030085a7 */ /* 0x000ea400080010ff */
[----:B--2---:R-:W-:Y:S05]  /*8940*/  @!P0 BRA `(.L_x_162) ;  /* 0xfffffffc00f08947 */ /* 0x004fea000383ffff */
[----:B------:R-:W-:Y:S05]  /*8950*/  BRA `(.L_x_163) ;  /* 0xffffffbc004c7947 */ /* 0x000fea000383ffff */
.L_x_76:
[----:B-1----:R-:W-:Y:S07]  /*8960*/  MOV R3, UR7 ;  /* 0x0000000700037c02 */ /* 0x002fee0008000f00 */
.L_x_164:
[----:B-1----:R1:W2:Y:S02]  /*8970*/  SYNCS.PHASECHK.TRANS64.TRYWAIT P0, [R3+URZ+0x70], R12 ;  /* 0x0000700c030075a7 */ /* 0x0022a400080011ff */
[----:B--2---:R-:W-:Y:S05]  /*8980*/  @!P0 NANOSLEEP.SYNCS 0x989680 ;  /* 0x009896800000895d */ /* 0x004fea0003900000 */
[----:B------:R-:W2:Y:S02]  /*8990*/  @!P0 SYNCS.PHASECHK.TRANS64 P0, [R3+URZ+0x70], R12 ;  /* 0x0000700c030085a7 */ /* 0x000ea400080010ff */
[----:B--2---:R-:W-:Y:S05]  /*89a0*/  @!P0 BRA `(.L_x_164) ;  /* 0xfffffffc00f08947 */ /* 0x004fea000383ffff */
[----:B------:R-:W-:Y:S05]  /*89b0*/  BRA `(.L_x_165) ;  /* 0xffffffbc00947947 */ /* 0x000fea000383ffff */
.L_x_77:
[----:B------:R-:W-:Y:S07]  /*89c0*/  MOV R3, UR7 ;  /* 0x0000000700037c02 */ /* 0x000fee0008000f00 */
.L_x_166:
[----:B-1----:R1:W2:Y:S02]  /*89d0*/  SYNCS.PHASECHK.TRANS64.TRYWAIT P0, [R3+URZ+0x78], R12 ;  /* 0x0000780c030075a7 */ /* 0x0022a400080011ff */
[----:B--2---:R-:W-:Y:S05]  /*89e0*/  @!P0 NANOSLEEP.SYNCS 0x989680 ;  /* 0x009896800000895d */ /* 0x004fea0003900000 */
[----:B------:R-:W2:Y:S02]  /*89f0*/  @!P0 SYNCS.PHASECHK.TRANS64 P0, [R3+URZ+0x78], R12 ;  /* 0x0000780c030085a7 */ /* 0x000ea400080010ff */
[----:B--2---:R-:W-:Y:S05]  /*8a00*/  @!P0 BRA `(.L_x_166) ;  /* 0xfffffffc00f08947 */ /* 0x004fea000383ffff */
[----:B------:R-:W-:Y:S05]  /*8a10*/  BRA `(.L_x_167) ;  /* 0xffffffc0001c7947 */ /* 0x000fea000383ffff */
.L_x_79:
[----:B------:R-:W-:-:S07]  /*8a20*/  MOV R0, UR7 ;  /* 0x0000000700007c02 */ /* 0x000fce0008000f00 */
.L_x_168:
[----:B-1----:R1:W3:Y:S02]  /*8a30*/  SYNCS.PHASECHK.TRANS64.TRYWAIT P0, [R0+URZ+0x60], R3 ;  /* 0x00006003000075a7 */ /* 0x0022e400080011ff */
[----:B---3--:R-:W-:Y:S05]  /*8a40*/  @!P0 NANOSLEEP.SYNCS 0x989680 ;  /* 0x009896800000895d */ /* 0x008fea0003900000 */
[----:B------:R-:W3:Y:S02]  /*8a50*/  @!P0 SYNCS.PHASECHK.TRANS64 P0, [R0+URZ+0x60], R3 ;  /* 0x00006003000085a7 */ /* 0x000ee400080010ff */
[----:B---3--:R-:W-:Y:S05]  /*8a60*/  @!P0 BRA `(.L_x_168) ;  /* 0xfffffffc00f08947 */ /* 0x008fea000383ffff */
[----:B------:R-:W-:Y:S05]  /*8a70*/  BRA `(.L_x_169) ;  /* 0xffffffc0008c7947 */ /* 0x000fea000383ffff */
.L_x_80:
[----:B-1----:R-:W-:-:S07]  /*8a80*/  MOV R0, UR7 ;  /* 0x0000000700007c02 */ /* 0x002fce0008000f00 */
.L_x_170:
[----:B-1----:R1:W3:Y:S02]  /*8a90*/  SYNCS.PHASECHK.TRANS64.TRYWAIT P0, [R0+URZ+0x68], R3 ;  /* 0x00006803000075a7 */ /* 0x0022e400080011ff */
[----:B---3--:R-:W-:Y:S05]  /*8aa0*/  @!P0 NANOSLEEP.SYNCS 0x989680 ;  /* 0x009896800000895d */ /* 0x008fea0003900000 */
[----:B------:R-:W3:Y:S02]  /*8ab0*/  @!P0 SYNCS.PHASECHK.TRANS64 P0, [R0+URZ+0x68], R3 ;  /* 0x00006803000085a7 */ /* 0x000ee400080010ff */
[----:B---3--:R-:W-:Y:S05]  /*8ac0*/  @!P0 BRA `(.L_x_170) ;  /* 0xfffffffc00f08947 */ /* 0x008fea000383ffff */
[----:B------:R-:W-:Y:S05]  /*8ad0*/  BRA `(.L_x_171) ;  /* 0xffffffc0007c7947 */ /* 0x000fea000383ffff */
.L_x_81:
[----:B-1----:R-:W-:-:S07]  /*8ae0*/  MOV R0, UR7 ;  /* 0x0000000700007c02 */ /* 0x002fce0008000f00 */
.L_x_172:
[----:B-1----:R1:W3:Y:S02]  /*8af0*/  SYNCS.PHASECHK.TRANS64.TRYWAIT P0, [R0+URZ+0x70], R3 ;  /* 0x00007003000075a7 */ /* 0x0022e400080011ff */
[----:B---3--:R-:W-:Y:S05]  /*8b00*/  @!P0 NANOSLEEP.SYNCS 0x989680 ;  /* 0x009896800000895d */ /* 0x008fea0003900000 */
[----:B------:R-:W3:Y:S02]  /*8b10*/  @!P0 SYNCS.PHASECHK.TRANS64 P0, [R0+URZ+0x70], R3 ;  /* 0x00007003000085a7 */ /* 0x000ee400080010ff */
[----:B---3--:R-:W-:Y:S05]  /*8b20*/  @!P0 BRA `(.L_x_172) ;  /* 0xfffffffc00f08947 */ /* 0x008fea000383ffff */
[----:B------:R-:W-:Y:S05]  /*8b30*/  BRA `(.L_x_173) ;  /* 0xffffffc0006c7947 */ /* 0x000fea000383ffff */
.L_x_83:
[----:B--2---:R2:W4:Y:S02]  /*8b40*/  SYNCS.PHASECHK.TRANS64.TRYWAIT P0, [R0+URZ+0x90], R3 ;  /* 0x00009003000075a7 */ /* 0x00452400080011ff */
[----:B----4-:R-:W-:Y:S05]  /*8b50*/  @!P0 NANOSLEEP.SYNCS 0x989680 ;  /* 0x009896800000895d */ /* 0x010fea0003900000 */
[----:B------:R-:W4:Y:S02]  /*8b60*/  @!P0 SYNCS.PHASECHK.TRANS64 P0, [R0+URZ+0x90], R3 ;  /* 0x00009003000085a7 */ /* 0x000f2400080010ff */
[----:B----4-:R-:W-:Y:S05]  /*8b70*/  @!P0 BRA `(.L_x_83) ;  /* 0xfffffffc00f08947 */ /* 0x010fea000383ffff */
[----:B------:R-:W-:Y:S05]  /*8b80*/  BRA `(.L_x_174) ;  /* 0xffffffc400407947 */ /* 0x000fea000383ffff */
.L_x_94:
[----:B-1----:R-:W-:Y:S04]  /*8b90*/  MOV R2, UR48 ;  /* 0x0000003000027c02 */ /* 0x002fe80008000f00 */
[----:B------:R1:W3:Y:S03]  /*8ba0*/  SYNCS.PHASECHK.TRANS64.TRYWAIT P1, [R2+URZ+0x40], R3 ;  /* 0x00004003020075a7 */ /* 0x0002e600080211ff */
[----:B---3--:R-:W-:Y:S05]  /*8bb0*/  @!P1 NANOSLEEP.SYNCS 0x989680 ;  /* 0x009896800000995d */ /* 0x008fea0003900000 */
[----:B------:R-:W3:Y:S02]  /*8bc0*/  @!P1 SYNCS.PHASECHK.TRANS64 P1, [R2+URZ+0x40], R3 ;  /* 0x00004003020095a7 */ /* 0x000ee400080210ff */
[----:B---3--:R-:W-:Y:S05]  /*8bd0*/  @!P1 BRA `(.L_x_94) ;  /* 0xfffffffc00ec9947 */ /* 0x008fea000383ffff */
[----:B------:R-:W-:Y:S05]  /*8be0*/  BRA `(.L_x_93) ;  /* 0xffffffd0004c7947 */ /* 0x000fea000383ffff */
.L_x_96:
[----:B-1----:R1:W4:Y:S02]  /*8bf0*/  SYNCS.PHASECHK.TRANS64.TRYWAIT P0, [R79+URZ+0xb0], R0 ;  /* 0x0000b0004f0075a7 */ /* 0x00232400080011ff */
[----:B----4-:R-:W-:Y:S05]  /*8c00*/  @!P0 NANOSLEEP.SYNCS 0x989680 ;  /* 0x009896800000895d */ /* 0x010fea0003900000 */
[----:B------:R-:W4:Y:S02]  /*8c10*/  @!P0 SYNCS.PHASECHK.TRANS64 P0, [R79+URZ+0xb0], R0 ;  /* 0x0000b0004f0085a7 */ /* 0x000f2400080010ff */
[----:B----4-:R-:W-:Y:S05]  /*8c20*/  @!P0 BRA `(.L_x_96) ;  /* 0xfffffffc00f08947 */ /* 0x010fea000383ffff */
[----:B------:R-:W-:Y:S05]  /*8c30*/  BRA `(.L_x_95) ;  /* 0xffffffd000707947 */ /* 0x000fea000383ffff */
.L_x_105:
[----:B--2---:R2:W4:Y:S02]  /*8c40*/  SYNCS.PHASECHK.TRANS64.TRYWAIT P0, [R3+URZ+0x40], R0 ;  /* 0x00004000030075a7 */ /* 0x00452400080011ff */
[----:B----4-:R-:W-:Y:S05]  /*8c50*/  @!P0 NANOSLEEP.SYNCS 0x989680 ;  /* 0x009896800000895d */ /* 0x010fea0003900000 */
[----:B------:R-:W4:Y:S02]  /*8c60*/  @!P0 SYNCS.PHASECHK.TRANS64 P0, [R3+URZ+0x40], R0 ;  /* 0x00004000030085a7 */ /* 0x000f2400080010ff */
[----:B----4-:R-:W-:Y:S05]  /*8c70*/  @!P0 BRA `(.L_x_105) ;  /* 0xfffffffc00f08947 */ /* 0x010fea000383ffff */
[----:B------:R-:W-:Y:S05]  /*8c80*/  BRA `(.L_x_104) ;  /* 0xffffffd8005c7947 */ /* 0x000fea000383ffff */
.L_x_113:
[----:B--2---:R2:W4:Y:S02]  /*8c90*/  SYNCS.PHASECHK.TRANS64.TRYWAIT P0, [R83+URZ+0x40], R4 ;  /* 0x00004004530075a7 */ /* 0x00452400080011ff */
[----:B----4-:R-:W-:Y:S05]  /*8ca0*/  @!P0 NANOSLEEP.SYNCS 0x989680 ;  /* 0x009896800000895d */ /* 0x010fea0003900000 */
[----:B------:R-:W4:Y:S02]  /*8cb0*/  @!P0 SYNCS.PHASECHK.TRANS64 P0, [R83+URZ+0x40], R4 ;  /* 0x00004004530085a7 */ /* 0x000f2400080010ff */
[----:B----4-:R-:W-:Y:S05]  /*8cc0*/  @!P0 BRA `(.L_x_113) ;  /* 0xfffffffc00f08947 */ /* 0x010fea000383ffff */
[----:B------:R-:W-:Y:S05]  /*8cd0*/  BRA `(.L_x_112) ;  /* 0xffffffe000687947 */ /* 0x000fea000383ffff */
.L_x_121:
[----:B--2---:R2:W4:Y:S02]  /*8ce0*/  SYNCS.PHASECHK.TRANS64.TRYWAIT P0, [R88+URZ+0x40], R3 ;  /* 0x00004003580075a7 */ /* 0x00452400080011ff */
[----:B----4-:R-:W-:Y:S05]  /*8cf0*/  @!P0 NANOSLEEP.SYNCS 0x989680 ;  /* 0x009896800000895d */ /* 0x010fea0003900000 */
[----:B------:R-:W4:Y:S02]  /*8d00*/  @!P0 SYNCS.PHASECHK.TRANS64 P0, [R88+URZ+0x40], R3 ;  /* 0x00004003580085a7 */ /* 0x000f2400080010ff */
[----:B----4-:R-:W-:Y:S05]  /*8d10*/  @!P0 BRA `(.L_x_121) ;  /* 0xfffffffc00f08947 */ /* 0x010fea000383ffff */
[----:B------:R-:W-:Y:S05]  /*8d20*/  BRA `(.L_x_120) ;  /* 0xffffffe800747947 */ /* 0x000fea000383ffff */
        .weak           $__internal_0_$__cuda_sm10x_tcgen05_guardrail_trap_col_being_dealloced_not_returned_by_alloc
        .type           $__internal_0_$__cuda_sm10x_tcgen05_guardrail_trap_col_being_dealloced_not_returned_by_alloc,@function
        .size           $__internal_0_$__cuda_sm10x_tcgen05_guardrail_trap_col_being_dealloced_not_returned_by_alloc,($__internal_1_$__cuda_sm10x_tcgen05_guardrail_trap_phase_invalid_during_alloc - $__internal_0_$__cuda_sm10x_tcgen05_guardrail_trap_col_being_dealloced_not_returned_by_alloc)
$__internal_0_$__cuda_sm10x_tcgen05_guardrail_trap_col_being_dealloced_not_returned_by_alloc:
[----:B------:R-:W-:Y:S05]  /*8d30*/  BPT.TRAP 0x1 ;  /* 0x000000040000795c */ /* 0x000fea0000300000 */
[----:B------:R-:W-:-:S04]  /*8d40*/  HFMA2 R3, -RZ, RZ, 0, 0 ;  /* 0x00000000ff037431 */ /* 0x000fc800000001ff */
[----:B------:R-:W-:Y:S05]  /*8d50*/  RET.REL.NODEC R2 `(_ZN7cutlass13device_kernelINS_4gemm6kernel13GemmUniversalIN4cute5tupleIJiiiiEEENS1_10collective13CollectiveMmaINS1_35MainloopSm100TmaUmmaWarpSpecializedILi4ELi2ELi4ENS5_IJNS4_1CILi1EEESB_SB_EEEEENS5_IJNSA_ILi64EEENSA_ILi128EEESF_EEENS_10bfloat16_tENS5_IJlSB_lEEESH_SI_NS4_8TiledMMAINS4_8MMA_AtomIJNS4_20SM100_MMA_F16BF16_SSISH_SH_fLi64ELi128ELNS4_4UMMA5MajorE0ELSN_0ELNSM_7ScaleInE0ELSO_0EEEEEENS4_6LayoutISC_NS5_IJNSA_ILi0EEESS_SS_EEEEENS5_IJNS4_10UnderscoreESV_SV_EEEEENS4_13SM90_TMA_LOADENS4_14ComposedLayoutINS4_7SwizzleILi3ELi4ELi3EEENS4_18smem_ptr_flag_bitsILi16EEENSR_INS5_IJNSA_ILi8EEESE_EEENS5_IJSE_SB_EEEEEEEvNS4_8identityESY_S18_vS19_EENS_8epilogue10collective18CollectiveEpilogueINS1B_23Sm100TmaWarpSpecializedILi4ELi2ELi16ELb1ELb0EEEJSG_NS5_IJNSR_ISE_SB_EENSR_INSA_ILi32EEESB_EEEEESH_SI_SH_SI_NS1B_6fusion15FusionCallbacksIS1F_NS1K_17LinearCombinationISH_fSH_fLNS_15FloatRoundStyleE2EEESG_S1J_JEEENS4_5SM1004TMEM4LOAD26SM100_TMEM_LOAD_16dp256b4xESY_NSZ_INS10_ILi2ELi4ELi3EEES13_NSR_INS5_IJS14_S1H_EEENS5_IJS1H_SB_EEEEEEENS4_17SM75_U32x4_LDSM_NENS4_14SM90_TMA_STOREES1Y_NS4_17SM90_U32x4_STSM_NENS4_39AutoVectorizingCopyWithAssumedAlignmentILi128EEEEEEvvEEEEvNT_6ParamsE) ;  /* 0xffffff7002a87950 */ /* 0x000fea0003c3ffff */
        .weak           $__internal_1_$__cuda_sm10x_tcgen05_guardrail_trap_phase_invalid_during_alloc
        .type           $__internal_1_$__cuda_sm10x_tcgen05_guardrail_trap_phase_invalid_during_alloc,@function
        .size           $__internal_1_$__cuda_sm10x_tcgen05_guardrail_trap_phase_invalid_during_alloc,($__internal_2_$__cuda_sm10x_tcgen05_guardrail_trap_unallocated_columns_being_dealloced - $__internal_1_$__cuda_sm10x_tcgen05_guardrail_trap_phase_invalid_during_alloc)
$__internal_1_$__cuda_sm10x_tcgen05_guardrail_trap_phase_invalid_during_alloc:
[----:B------:R-:W-:Y:S05]  /*8d60*/  BPT.TRAP 0x1 ;  /* 0x000000040000795c */ /* 0x000fea0000300000 */
[----:B------:R-:W-:-:S04]  /*8d70*/  MOV R3, 0x0 ;  /* 0x0000000000037802 */ /* 0x000fc80000000f00 */
[----:B------:R-:W-:Y:S05]  /*8d80*/  RET.REL.NODEC R2 `(_ZN7cutlass13device_kernelINS_4gemm6kernel13GemmUniversalIN4cute5tupleIJiiiiEEENS1_10collective13CollectiveMmaINS1_35MainloopSm100TmaUmmaWarpSpecializedILi4ELi2ELi4ENS5_IJNS4_1CILi1EEESB_SB_EEEEENS5_IJNSA_ILi64EEENSA_ILi128EEESF_EEENS_10bfloat16_tENS5_IJlSB_lEEESH_SI_NS4_8TiledMMAINS4_8MMA_AtomIJNS4_20SM100_MMA_F16BF16_SSISH_SH_fLi64ELi128ELNS4_4UMMA5MajorE0ELSN_0ELNSM_7ScaleInE0ELSO_0EEEEEENS4_6LayoutISC_NS5_IJNSA_ILi0EEESS_SS_EEEEENS5_IJNS4_10UnderscoreESV_SV_EEEEENS4_13SM90_TMA_LOADENS4_14ComposedLayoutINS4_7SwizzleILi3ELi4ELi3EEENS4_18smem_ptr_flag_bitsILi16EEENSR_INS5_IJNSA_ILi8EEESE_EEENS5_IJSE_SB_EEEEEEEvNS4_8identityESY_S18_vS19_EENS_8epilogue10collective18CollectiveEpilogueINS1B_23Sm100TmaWarpSpecializedILi4ELi2ELi16ELb1ELb0EEEJSG_NS5_IJNSR_ISE_SB_EENSR_INSA_ILi32EEESB_EEEEESH_SI_SH_SI_NS1B_6fusion15FusionCallbacksIS1F_NS1K_17LinearCombinationISH_fSH_fLNS_15FloatRoundStyleE2EEESG_S1J_JEEENS4_5SM1004TMEM4LOAD26SM100_TMEM_LOAD_16dp256b4xESY_NSZ_INS10_ILi2ELi4ELi3EEES13_NSR_INS5_IJS14_S1H_EEENS5_IJS1H_SB_EEEEEEENS4_17SM75_U32x4_LDSM_NENS4_14SM90_TMA_STOREES1Y_NS4_17SM90_U32x4_STSM_NENS4_39AutoVectorizingCopyWithAssumedAlignmentILi128EEEEEEvvEEEEvNT_6ParamsE) ;  /* 0xffffff70029c7950 */ /* 0x000fea0003c3ffff */
        .weak           $__internal_2_$__cuda_sm10x_tcgen05_guardrail_trap_unallocated_columns_being_dealloced
        .type           $__internal_2_$__cuda_sm10x_tcgen05_guardrail_trap_unallocated_columns_being_dealloced,@function
        .size           $__internal_2_$__cuda_sm10x_tcgen05_guardrail_trap_unallocated_columns_being_dealloced,(.L_x_176 - $__internal_2_$__cuda_sm10x_tcgen05_guardrail_trap_unallocated_columns_being_dealloced)
$__internal_2_$__cuda_sm10x_tcgen05_guardrail_trap_unallocated_columns_being_dealloced:
[----:B------:R-:W-:Y:S05]  /*8d90*/  BPT.TRAP 0x1 ;  /* 0x000000040000795c */ /* 0x000fea0000300000 */
[----:B------:R-:W-:-:S04]  /*8da0*/  HFMA2 R3, -RZ, RZ, 0, 0 ;  /* 0x00000000ff037431 */ /* 0x000fc800000001ff */
[----:B------:R-:W-:Y:S05]  /*8db0*/  RET.REL.NODEC R2 `(_ZN7cutlass13device_kernelINS_4gemm6kernel13GemmUniversalIN4cute5tupleIJiiiiEEENS1_10collective13CollectiveMmaINS1_35MainloopSm100TmaUmmaWarpSpecializedILi4ELi2ELi4ENS5_IJNS4_1CILi1EEESB_SB_EEEEENS5_IJNSA_ILi64EEENSA_ILi128EEESF_EEENS_10bfloat16_tENS5_IJlSB_lEEESH_SI_NS4_8TiledMMAINS4_8MMA_AtomIJNS4_20SM100_MMA_F16BF16_SSISH_SH_fLi64ELi128ELNS4_4UMMA5MajorE0ELSN_0ELNSM_7ScaleInE0ELSO_0EEEEEENS4_6LayoutISC_NS5_IJNSA_ILi0EEESS_SS_EEEEENS5_IJNS4_10UnderscoreESV_SV_EEEEENS4_13SM90_TMA_LOADENS4_14ComposedLayoutINS4_7SwizzleILi3ELi4ELi3EEENS4_18smem_ptr_flag_bitsILi16EEENSR_INS5_IJNSA_ILi8EEESE_EEENS5_IJSE_SB_EEEEEEEvNS4_8identityESY_S18_vS19_EENS_8epilogue10collective18CollectiveEpilogueINS1B_23Sm100TmaWarpSpecializedILi4ELi2ELi16ELb1ELb0EEEJSG_NS5_IJNSR_ISE_SB_EENSR_INSA_ILi32EEESB_EEEEESH_SI_SH_SI_NS1B_6fusion15FusionCallbacksIS1F_NS1K_17LinearCombinationISH_fSH_fLNS_15FloatRoundStyleE2EEESG_S1J_JEEENS4_5SM1004TMEM4LOAD26SM100_TMEM_LOAD_16dp256b4xESY_NSZ_INS10_ILi2ELi4ELi3EEES13_NSR_INS5_IJS14_S1H_EEENS5_IJS1H_SB_EEEEEEENS4_17SM75_U32x4_LDSM_NENS4_14SM90_TMA_STOREES1Y_NS4_17SM90_U32x4_STSM_NENS4_39AutoVectorizingCopyWithAssumedAlignmentILi128EEEEEEvvEEEEvNT_6ParamsE) ;  /* 0xffffff7002907950 */ /* 0x000fea0003c3ffff */
.L_x_175:
[----:B------:R-:W-:-:S00]  /*8dc0*/  BRA `(.L_x_175) ;  /* 0xfffffffc00fc7947 */ /* 0x000fc0000383ffff */
[----:B------:R-:W-:-:S00]  /*8dd0*/  NOP ;  /* 0x0000000000007918 */ /* 0x000fc00000000000 */
        /* <DEDUP_REMOVED lines=10> */
.L_x_176:


//--------------------- .nv.global.init           --------------------------
	.section	.nv.global.init,"aw",@progbits
.nv.global.init:
	.type		$str$27,@object
	.size		$str$27,($str$28 - $str$27)
$str$27:
        /*0000*/ 	.byte	0x28, 0x61, 0x64, 0x64, 0x72, 0x65, 0x73, 0x73, 0x20, 0x26, 0x20, 0x6d, 0x61, 0x73, 0x6b, 0x29
        /*0010*/ 	.byte	0x20, 0x3d, 0x3d, 0x20, 0x30, 0x00
	.type		$str$28,@object
	.size		$str$28,($str$26 - $str$28)
$str$28:
        /*0016*/ 	.byte	0x2f, 0x74, 0x6d, 0x70, 0x2f, 0x63, 0x75, 0x74, 0x6c, 0x61, 0x73, 0x73, 0x5f, 0x73, 0x77, 0x65
        /*0026*/ 	.byte	0x65, 0x70, 0x5f, 0x73, 0x72, 0x63, 0x2f, 0x69, 0x6e, 0x63, 0x6c, 0x75, 0x64, 0x65, 0x2f, 0x63
        /*0036*/ 	.byte	0x75, 0x74, 0x65, 0x2f, 0x70, 0x6f, 0x69, 0x6e, 0x74, 0x65, 0x72, 0x5f, 0x66, 0x6c, 0x61, 0x67
        /*0046*/ 	.byte	0x67, 0x65, 0x64, 0x2e, 0x68, 0x70, 0x70, 0x00
	.type		$str$26,@object
	.size		$str$26,($str$25 - $str$26)
$str$26:
        /*004e*/ 	.byte	0x2f, 0x74, 0x6d, 0x70, 0x2f, 0x63, 0x75, 0x74, 0x6c, 0x61, 0x73, 0x73, 0x5f, 0x73, 0x77, 0x65
        /*005e*/ 	.byte	0x65, 0x70, 0x5f, 0x73, 0x72, 0x63, 0x2f, 0x69, 0x6e, 0x63, 0x6c, 0x75, 0x64, 0x65, 0x2f, 0x63
        /*006e*/ 	.byte	0x75, 0x74, 0x65, 0x2f, 0x61, 0x74, 0x6f, 0x6d, 0x2f, 0x63, 0x6f, 0x70, 0x79, 0x5f, 0x74, 0x72
        /*007e*/ 	.byte	0x61, 0x69, 0x74, 0x73, 0x5f, 0x73, 0x6d, 0x31, 0x30, 0x30, 0x2e, 0x68, 0x70, 0x70, 0x00
	.type		$str$25,@object
	.size		$str$25,(__unnamed_1 - $str$25)
$str$25:
        /*008d*/ 	.byte	0x28, 0x28, 0x75, 0x69, 0x6e, 0x74, 0x33, 0x32, 0x5f, 0x74, 0x28, 0x74, 0x68, 0x72, 0x65, 0x61
        /*009d*/ 	.byte	0x64, 0x49, 0x64, 0x78, 0x2e, 0x78, 0x29, 0x20, 0x2f, 0x20, 0x33, 0x32, 0x29, 0x20, 0x25, 0x20
        /*00ad*/ 	.byte	0x34, 0x29, 0x20, 0x3d, 0x3d, 0x20, 0x28, 0x28, 0x28, 0x74, 0x6d, 0x65, 0x6d, 0x5f, 0x61, 0x64
        /*00bd*/ 	.byte	0x64, 0x72, 0x20, 0x3e, 0x3e, 0x20, 0x31, 0x36, 0x29, 0x20, 0x2f, 0x20, 0x33, 0x32, 0x29, 0x20
        /*00cd*/ 	.byte	0x25, 0x20, 0x34, 0x29, 0x00
	.type		__unnamed_1,@object
	.size		__unnamed_1,(__unnamed_2 - __unnamed_1)
__unnamed_1:
        /*00d2*/ 	.byte	0x61, 0x75, 0x74, 0x6f, 0x20, 0x63, 0x75, 0x74, 0x65, 0x3a, 0x3a, 0x61, 0x73, 0x5f, 0x70, 0x6f
        /* <DEDUP_REMOVED lines=24> */
        /*0262*/ 	.byte	0x30, 0x34, 0x38, 0x3e, 0x3e, 0x3e, 0x3e, 0x5d, 0x00
	.type		__unnamed_2,@object
	.size		__unnamed_2,(.L_2 - __unnamed_2)
__unnamed_2:
        /* <DEDUP_REMOVED lines=45> */
        /*053b*/ 	.byte	0x3e, 0x3e, 0x3e, 0x5d, 0x00
.L_2:


//--------------------- .nv.shared._ZN7cutlass13device_kernelINS_4gemm6kernel13GemmUniversalIN4cute5tupleIJiiiiEEENS1_10collective13CollectiveMmaINS1_35MainloopSm100TmaUmmaWarpSpecializedILi4ELi2ELi4ENS5_IJNS4_1CILi1EEESB_SB_EEEEENS5_IJNSA_ILi64EEENSA_ILi128EEESF_EEENS_10bfloat16_tENS5_IJlSB_lEEESH_SI_NS4_8TiledMMAINS4_8MMA_AtomIJNS4_20SM100_MMA_F16BF16_SSISH_SH_fLi64ELi128ELNS4_4UMMA5MajorE0ELSN_0ELNSM_7ScaleInE0ELSO_0EEEEEENS4_6LayoutISC_NS5_IJNSA_ILi0EEESS_SS_EEEEENS5_IJNS4_10UnderscoreESV_SV_EEEEENS4_13SM90_TMA_LOADENS4_14ComposedLayoutINS4_7SwizzleILi3ELi4ELi3EEENS4_18smem_ptr_flag_bitsILi16EEENSR_INS5_IJNSA_ILi8EEESE_EEENS5_IJSE_SB_EEEEEEEvNS4_8identityESY_S18_vS19_EENS_8epilogue10collective18CollectiveEpilogueINS1B_23Sm100TmaWarpSpecializedILi4ELi2ELi16ELb1ELb0EEEJSG_NS5_IJNSR_ISE_SB_EENSR_INSA_ILi32EEESB_EEEEESH_SI_SH_SI_NS1B_6fusion15FusionCallbacksIS1F_NS1K_17LinearCombinationISH_fSH_fLNS_15FloatRoundStyleE2EEESG_S1J_JEEENS4_5SM1004TMEM4LOAD26SM100_TMEM_LOAD_16dp256b4xESY_NSZ_INS10_ILi2ELi4ELi3EEES13_NSR_INS5_IJS14_S1H_EEENS5_IJS1H_SB_EEEEEEENS4_17SM75_U32x4_LDSM_NENS4_14SM90_TMA_STOREES1Y_NS4_17SM90_U32x4_STSM_NENS4_39AutoVectorizingCopyWithAssumedAlignmentILi128EEEEEEvvEEEEvNT_6ParamsE --------------------------
	.section	.nv.shared._ZN7cutlass13device_kernelINS_4gemm6kernel13GemmUniversalIN4cute5tupleIJiiiiEEENS1_10collective13CollectiveMmaINS1_35MainloopSm100TmaUmmaWarpSpecializedILi4ELi2ELi4ENS5_IJNS4_1CILi1EEESB_SB_EEEEENS5_IJNSA_ILi64EEENSA_ILi128EEESF_EEENS_10bfloat16_tENS5_IJlSB_lEEESH_SI_NS4_8TiledMMAINS4_8MMA_AtomIJNS4_20SM100_MMA_F16BF16_SSISH_SH_fLi64ELi128ELNS4_4UMMA5MajorE0ELSN_0ELNSM_7ScaleInE0ELSO_0EEEEEENS4_6LayoutISC_NS5_IJNSA_ILi0EEESS_SS_EEEEENS5_IJNS4_10UnderscoreESV_SV_EEEEENS4_13SM90_TMA_LOADENS4_14ComposedLayoutINS4_7SwizzleILi3ELi4ELi3EEENS4_18smem_ptr_flag_bitsILi16EEENSR_INS5_IJNSA_ILi8EEESE_EEENS5_IJSE_SB_EEEEEEEvNS4_8identityESY_S18_vS19_EENS_8epilogue10collective18CollectiveEpilogueINS1B_23Sm100TmaWarpSpecializedILi4ELi2ELi16ELb1ELb0EEEJSG_NS5_IJNSR_ISE_SB_EENSR_INSA_ILi32EEESB_EEEEESH_SI_SH_SI_NS1B_6fusion15FusionCallbacksIS1F_NS1K_17LinearCombinationISH_fSH_fLNS_15FloatRoundStyleE2EEESG_S1J_JEEENS4_5SM1004TMEM4LOAD26SM100_TMEM_LOAD_16dp256b4xESY_NSZ_INS10_ILi2ELi4ELi3EEES13_NSR_INS5_IJS14_S1H_EEENS5_IJS1H_SB_EEEEEEENS4_17SM75_U32x4_LDSM_NENS4_14SM90_TMA_STOREES1Y_NS4_17SM90_U32x4_STSM_NENS4_39AutoVectorizingCopyWithAssumedAlignmentILi128EEEEEEvvEEEEvNT_6ParamsE,"aw",@nobits
	.sectionflags	@""
	.align	16
	.zero		1024


//--------------------- .nv.shared.reserved.0     --------------------------
	.section	.nv.shared.reserved.0,"aw",@nobits
	.weak		__nv_reservedSMEM_offset_0_alias
	.size		__nv_reservedSMEM_offset_0_alias, 0, 64
	.other		__nv_reservedSMEM_offset_0_alias,@"STO_CUDA_RESERVED_SHARED STV_DEFAULT"
__nv_reservedSMEM_offset_0_alias:
	.zero		0
.nv.shared.reserved.0:
	.zero		64
	.weak		__nv_reservedSMEM_tcgen05_partition
	.type		__nv_reservedSMEM_tcgen05_partition,@object
	.size		__nv_reservedSMEM_tcgen05_partition,(.L_0 - __nv_reservedSMEM_tcgen05_partition)
__nv_reservedSMEM_tcgen05_partition:
	.zero		32
.L_0:


//--------------------- .nv.global                --------------------------
	.section	.nv.global,"aw",@nobits
.nv.global:
	.type		_ZN40_INTERNAL_f35702f7_4_k_cu_f2570a47_192554cute1_E,@object
	.size		_ZN40_INTERNAL_f35702f7_4_k_cu_f2570a47_192554cute1_E,(_ZN40_INTERNAL_f35702f7_4_k_cu_f2570a47_192554cuda3std3__45__cpo6cbeginE - _ZN40_INTERNAL_f35702f7_4_k_cu_f2570a47_192554cute1_E)
_ZN40_INTERNAL_f35702f7_4_k_cu_f2570a47_192554cute1_E:
	.zero		1
	.type		_ZN40_INTERNAL_f35702f7_4_k_cu_f2570a47_192554cuda3std3__45__cpo6cbeginE,@object
	.size		_ZN40_INTERNAL_f35702f7_4_k_cu_f2570a47_192554cuda3std3__45__cpo6cbeginE,(_ZN40_INTERNAL_f35702f7_4_k_cu_f2570a47_192554cuda3std3__48in_placeE - _ZN40_INTERNAL_f35702f7_4_k_cu_f2570a47_192554cuda3std3__45__cpo6cbeginE)
_ZN40_INTERNAL_f35702f7_4_k_cu_f2570a47_192554cuda3std3__45__cpo6cbeginE:
	.zero		1
	.type		_ZN40_INTERNAL_f35702f7_4_k_cu_f2570a47_192554cuda3std3__48in_placeE,@object
	.size		_ZN40_INTERNAL_f35702f7_4_k_cu_f2570a47_192554cuda3std3__48in_placeE,(_ZN40_INTERNAL_f35702f7_4_k_cu_f2570a47_192554cuda3std6ranges3__45__cpo9iter_moveE - _ZN40_INTERNAL_f35702f7_4_k_cu_f2570a47_192554cuda3std3__48in_placeE)
_ZN40_INTERNAL_f35702f7_4_k_cu_f2570a47_192554cuda3std3__48in_placeE:
	.zero		1
	.type		_ZN40_INTERNAL_f35702f7_4_k_cu_f2570a47_192554cuda3std6ranges3__45__cpo9iter_moveE,@object
	.size		_ZN40_INTERNAL_f35702f7_4_k_cu_f2570a47_192554cuda3std6ranges3__45__cpo9iter_moveE,(_ZN40_INTERNAL_f35702f7_4_k_cu_f2570a47_192554cuda3std3__45__cpo5beginE - _ZN40_INTERNAL_f35702f7_4_k_cu_f2570a47_192554cuda3std6ranges3__45__cpo9iter_moveE)
_ZN40_INTERNAL_f35702f7_4_k_cu_f2570a47_192554cuda3std6ranges3__45__cpo9iter_moveE:
	.zero		1
	.type		_ZN40_INTERNAL_f35702f7_4_k_cu_f2570a47_192554cuda3std3__45__cpo5beginE,@object
	.size		_ZN40_INTERNAL_f35702f7_4_k_cu_f2570a47_192554cuda3std3__45__cpo5beginE,(_ZN40_INTERNAL_f35702f7_4_k_cu_f2570a47_192554cuda3std3__442_GLOBAL__N__f35702f7_4_k_cu_f2570a47_192556ignoreE - _ZN40_INTERNAL_f35702f7_4_k_cu_f2570a47_192554cuda3std3__45__cpo5beginE)
_ZN40_INTERNAL_f35702f7_4_k_cu_f2570a47_192554cuda3std3__45__cpo5beginE:
	.zero		1
	.type		_ZN40_INTERNAL_f35702f7_4_k_cu_f2570a47_192554cuda3std3__442_GLOBAL__N__f35702f7_4_k_cu_f2570a47_192556ignoreE,@object
	.size		_ZN40_INTERNAL_f35702f7_4_k_cu_f2570a47_192554cuda3std3__442_GLOBAL__N__f35702f7_4_k_cu_f2570a47_192556ignoreE,(_ZN40_INTERNAL_f35702f7_4_k_cu_f2570a47_192554cute7productE - _ZN40_INTERNAL_f35702f7_4_k_cu_f2570a47_192554cuda3std3__442_GLOBAL__N__f35702f7_4_k_cu_f2570a47_192556ignoreE)
_ZN40_INTERNAL_f35702f7_4_k_cu_f2570a47_192554cuda3std3__442_GLOBAL__N__f35702f7_4_k_cu_f2570a47_192556ignoreE:
	.zero		1
	.type		_ZN40_INTERNAL_f35702f7_4_k_cu_f2570a47_192554cute7productE,@object
	.size		_ZN40_INTERNAL_f35702f7_4_k_cu_f2570a47_192554cute7productE,(_ZN40_INTERNAL_f35702f7_4_k_cu_f2570a47_192554cuda3std3__45__cpo3endE - _ZN40_INTERNAL_f35702f7_4_k_cu_f2570a47_192554cute7productE)
_ZN40_INTERNAL_f35702f7_4_k_cu_f2570a47_192554cute7productE:
	.zero		1
	.type		_ZN40_INTERNAL_f35702f7_4_k_cu_f2570a47_192554cuda3std3__45__cpo3endE,@object
	.size		_ZN40_INTERNAL_f35702f7_4_k_cu_f2570a47_192554cuda3std3__45__cpo3endE,(_ZN40_INTERNAL_f35702f7_4_k_cu_f2570a47_192554cuda3std3__419piecewise_constructE - _ZN40_INTERNAL_f35702f7_4_k_cu_f2570a47_192554cuda3std3__45__cpo3endE)
_ZN40_INTERNAL_f35702f7_4_k_cu_f2570a47_192554cuda3std3__45__cpo3endE:
	.zero		1
	.type		_ZN40_INTERNAL_f35702f7_4_k_cu_f2570a47_192554cuda3std3__419piecewise_constructE,@object
	.size		_ZN40_INTERNAL_f35702f7_4_k_cu_f2570a47_192554cuda3std3__419piecewise_constructE,(_ZN40_INTERNAL_f35702f7_4_k_cu_f2570a47_192554cuda3std3__45__cpo4cendE - _ZN40_INTERNAL_f35702f7_4_k_cu_f2570a47_192554cuda3std3__419piecewise_constructE)
_ZN40_INTERNAL_f35702f7_4_k_cu_f2570a47_192554cuda3std3__419piecewise_constructE:
	.zero		1
	.type		_ZN40_INTERNAL_f35702f7_4_k_cu_f2570a47_192554cuda3std3__45__cpo4cendE,@object
	.size		_ZN40_INTERNAL_f35702f7_4_k_cu_f2570a47_192554cuda3std3__45__cpo4cendE,(_ZN40_INTERNAL_f35702f7_4_k_cu_f2570a47_192554cuda3std6ranges3__45__cpo4swapE - _ZN40_INTERNAL_f35702f7_4_k_cu_f2570a47_192554cuda3std3__45__cpo4cendE)
_ZN40_INTERNAL_f35702f7_4_k_cu_f2570a47_192554cuda3std3__45__cpo4cendE:
	.zero		1
	.type		_ZN40_INTERNAL_f35702f7_4_k_cu_f2570a47_192554cuda3std6ranges3__45__cpo4swapE,@object
	.size		_ZN40_INTERNAL_f35702f7_4_k_cu_f2570a47_192554cuda3std6ranges3__45__cpo4swapE,(.L_10 - _ZN40_INTERNAL_f35702f7_4_k_cu_f2570a47_192554cuda3std6ranges3__45__cpo4swapE)
_ZN40_INTERNAL_f35702f7_4_k_cu_f2570a47_192554cuda3std6ranges3__45__cpo4swapE:
	.zero		1
.L_10:


//--------------------- .nv.constant0._ZN7cutlass13device_kernelINS_4gemm6kernel13GemmUniversalIN4cute5tupleIJiiiiEEENS1_10collective13CollectiveMmaINS1_35MainloopSm100TmaUmmaWarpSpecializedILi4ELi2ELi4ENS5_IJNS4_1CILi1EEESB_SB_EEEEENS5_IJNSA_ILi64EEENSA_ILi128EEESF_EEENS_10bfloat16_tENS5_IJlSB_lEEESH_SI_NS4_8TiledMMAINS4_8MMA_AtomIJNS4_20SM100_MMA_F16BF16_SSISH_SH_fLi64ELi128ELNS4_4UMMA5MajorE0ELSN_0ELNSM_7ScaleInE0ELSO_0EEEEEENS4_6LayoutISC_NS5_IJNSA_ILi0EEESS_SS_EEEEENS5_IJNS4_10UnderscoreESV_SV_EEEEENS4_13SM90_TMA_LOADENS4_14ComposedLayoutINS4_7SwizzleILi3ELi4ELi3EEENS4_18smem_ptr_flag_bitsILi16EEENSR_INS5_IJNSA_ILi8EEESE_EEENS5_IJSE_SB_EEEEEEEvNS4_8identityESY_S18_vS19_EENS_8epilogue10collective18CollectiveEpilogueINS1B_23Sm100TmaWarpSpecializedILi4ELi2ELi16ELb1ELb0EEEJSG_NS5_IJNSR_ISE_SB_EENSR_INSA_ILi32EEESB_EEEEESH_SI_SH_SI_NS1B_6fusion15FusionCallbacksIS1F_NS1K_17LinearCombinationISH_fSH_fLNS_15FloatRoundStyleE2EEESG_S1J_JEEENS4_5SM1004TMEM4LOAD26SM100_TMEM_LOAD_16dp256b4xESY_NSZ_INS10_ILi2ELi4ELi3EEES13_NSR_INS5_IJS14_S1H_EEENS5_IJS1H_SB_EEEEEEENS4_17SM75_U32x4_LDSM_NENS4_14SM90_TMA_STOREES1Y_NS4_17SM90_U32x4_STSM_NENS4_39AutoVectorizingCopyWithAssumedAlignmentILi128EEEEEEvvEEEEvNT_6ParamsE --------------------------
	.section	.nv.constant0._ZN7cutlass13device_kernelINS_4gemm6kernel13GemmUniversalIN4cute5tupleIJiiiiEEENS1_10collective13CollectiveMmaINS1_35MainloopSm100TmaUmmaWarpSpecializedILi4ELi2ELi4ENS5_IJNS4_1CILi1EEESB_SB_EEEEENS5_IJNSA_ILi64EEENSA_ILi128EEESF_EEENS_10bfloat16_tENS5_IJlSB_lEEESH_SI_NS4_8TiledMMAINS4_8MMA_AtomIJNS4_20SM100_MMA_F16BF16_SSISH_SH_fLi64ELi128ELNS4_4UMMA5MajorE0ELSN_0ELNSM_7ScaleInE0ELSO_0EEEEEENS4_6LayoutISC_NS5_IJNSA_ILi0EEESS_SS_EEEEENS5_IJNS4_10UnderscoreESV_SV_EEEEENS4_13SM90_TMA_LOADENS4_14ComposedLayoutINS4_7SwizzleILi3ELi4ELi3EEENS4_18smem_ptr_flag_bitsILi16EEENSR_INS5_IJNSA_ILi8EEESE_EEENS5_IJSE_SB_EEEEEEEvNS4_8identityESY_S18_vS19_EENS_8epilogue10collective18CollectiveEpilogueINS1B_23Sm100TmaWarpSpecializedILi4ELi2ELi16ELb1ELb0EEEJSG_NS5_IJNSR_ISE_SB_EENSR_INSA_ILi32EEESB_EEEEESH_SI_SH_SI_NS1B_6fusion15FusionCallbacksIS1F_NS1K_17LinearCombinationISH_fSH_fLNS_15FloatRoundStyleE2EEESG_S1J_JEEENS4_5SM1004TMEM4LOAD26SM100_TMEM_LOAD_16dp256b4xESY_NSZ_INS10_ILi2ELi4ELi3EEES13_NSR_INS5_IJS14_S1H_EEENS5_IJS1H_SB_EEEEEEENS4_17SM75_U32x4_LDSM_NENS4_14SM90_TMA_STOREES1Y_NS4_17SM90_U32x4_STSM_NENS4_39AutoVectorizingCopyWithAssumedAlignmentILi128EEEEEEvvEEEEvNT_6ParamsE,"a",@progbits
	.sectionflags	@""
	.align	4
.nv.constant0._ZN7cutlass13device_kernelINS_4gemm6kernel13GemmUniversalIN4cute5tupleIJiiiiEEENS1_10collective13CollectiveMmaINS1_35MainloopSm100TmaUmmaWarpSpecializedILi4ELi2ELi4ENS5_IJNS4_1CILi1EEESB_SB_EEEEENS5_IJNSA_ILi64EEENSA_ILi128EEESF_EEENS_10bfloat16_tENS5_IJlSB_lEEESH_SI_NS4_8TiledMMAINS4_8MMA_AtomIJNS4_20SM100_MMA_F16BF16_SSISH_SH_fLi64ELi128ELNS4_4UMMA5MajorE0ELSN_0ELNSM_7ScaleInE0ELSO_0EEEEEENS4_6LayoutISC_NS5_IJNSA_ILi0EEESS_SS_EEEEENS5_IJNS4_10UnderscoreESV_SV_EEEEENS4_13SM90_TMA_LOADENS4_14ComposedLayoutINS4_7SwizzleILi3ELi4ELi3EEENS4_18smem_ptr_flag_bitsILi16EEENSR_INS5_IJNSA_ILi8EEESE_EEENS5_IJSE_SB_EEEEEEEvNS4_8identityESY_S18_vS19_EENS_8epilogue10collective18CollectiveEpilogueINS1B_23Sm100TmaWarpSpecializedILi4ELi2ELi16ELb1ELb0EEEJSG_NS5_IJNSR_ISE_SB_EENSR_INSA_ILi32EEESB_EEEEESH_SI_SH_SI_NS1B_6fusion15FusionCallbacksIS1F_NS1K_17LinearCombinationISH_fSH_fLNS_15FloatRoundStyleE2EEESG_S1J_JEEENS4_5SM1004TMEM4LOAD26SM100_TMEM_LOAD_16dp256b4xESY_NSZ_INS10_ILi2ELi4ELi3EEES13_NSR_INS5_IJS14_S1H_EEENS5_IJS1H_SB_EEEEEEENS4_17SM75_U32x4_LDSM_NENS4_14SM90_TMA_STOREES1Y_NS4_17SM90_U32x4_STSM_NENS4_39AutoVectorizingCopyWithAssumedAlignmentILi128EEEEEEvvEEEEvNT_6ParamsE:
	.zero		2944


//--------------------- SYMBOLS --------------------------

	.type		.nv.reservedSmem.offset0,@object
	.size		.nv.reservedSmem.offset0,0x4
	.type		.nv.reservedSmem.cap,@object
	.size		.nv.reservedSmem.cap,0x4
	.type		__assertfail,@function
